//
// Generated by NVIDIA NVVM Compiler
//
// Compiler Build ID: CL-36424714
// Cuda compilation tools, release 13.0, V13.0.88
// Based on NVVM 20.0.0
//

.version 9.0
.target sm_100
.address_size 64

	// .globl	_Z12setup_kernelP17curandStateXORWOW
.global .align 4 .b8 precalc_xorwow_matrix[102400];
.global .align 4 .b8 precalc_xorwow_offset_matrix[102400];
.global .align 4 .b8 mrg32k3aM1[2304];
.global .align 4 .b8 mrg32k3aM2[2304];
.global .align 4 .b8 mrg32k3aM1SubSeq[2016];
.global .align 4 .b8 mrg32k3aM2SubSeq[2016];
.global .align 4 .b8 mrg32k3aM1Seq[2304];
.global .align 4 .b8 mrg32k3aM2Seq[2304];
.const .align 8 .b8 __cr_lgamma_table[72];
.global .align 4 .u32 device_r;
.global .align 4 .u32 device_b;
.global .align 4 .u32 device_t;
.global .align 4 .u32 device_j;
// _ZZ11neutron_gpuP17curandStateXORWOWfiffPfE1R has been demoted
// _ZZ11neutron_gpuP17curandStateXORWOWfiffPfE1B has been demoted
// _ZZ11neutron_gpuP17curandStateXORWOWfiffPfE1T has been demoted
.global .align 4 .b8 __cudart_i2opi_f[24] = {65, 144, 67, 60, 153, 149, 98, 219, 192, 221, 52, 245, 209, 87, 39, 252, 41, 21, 68, 78, 110, 131, 249, 162};

.visible .entry _Z12setup_kernelP17curandStateXORWOW(
	.param .u64 .ptr .align 1 _Z12setup_kernelP17curandStateXORWOW_param_0
)
{
	.reg .pred 	%p<2>;
	.reg .b32 	%r<16>;
	.reg .b64 	%rd<6>;

	ld.param.u64 	%rd1, [_Z12setup_kernelP17curandStateXORWOW_param_0];
	cvta.to.global.u64 	%rd2, %rd1;
	mov.u32 	%r1, %tid.x;
	mov.u32 	%r2, %ntid.x;
	mov.u32 	%r3, %ctaid.x;
	mad.lo.s32 	%r4, %r2, %r3, %r1;
	mul.wide.s32 	%rd3, %r4, 48;
	add.s64 	%rd4, %rd2, %rd3;
	xor.b32  	%r5, %r4, -1429050551;
	mul.lo.s32 	%r6, %r5, 1099087573;
	setp.gt.s32 	%p1, %r4, -1;
	selp.b32 	%r7, -644748465, -1947113066, %p1;
	add.s32 	%r8, %r7, %r6;
	add.s32 	%r9, %r8, 6615241;
	add.s32 	%r10, %r6, 123456789;
	st.global.v2.u32 	[%rd4], {%r9, %r10};
	xor.b32  	%r11, %r6, 362436069;
	add.s32 	%r12, %r7, 521288629;
	st.global.v2.u32 	[%rd4+8], {%r11, %r12};
	xor.b32  	%r13, %r7, 88675123;
	add.s32 	%r14, %r6, 5783321;
	st.global.v2.u32 	[%rd4+16], {%r13, %r14};
	mov.b32 	%r15, 0;
	st.global.v2.u32 	[%rd4+24], {%r15, %r15};
	st.global.u32 	[%rd4+32], %r15;
	mov.b64 	%rd5, 0;
	st.global.u64 	[%rd4+40], %rd5;
	ret;

}
	// .globl	_Z11neutron_gpuP17curandStateXORWOWfiffPf
.visible .entry _Z11neutron_gpuP17curandStateXORWOWfiffPf(
	.param .u64 .ptr .align 1 _Z11neutron_gpuP17curandStateXORWOWfiffPf_param_0,
	.param .f32 _Z11neutron_gpuP17curandStateXORWOWfiffPf_param_1,
	.param .u32 _Z11neutron_gpuP17curandStateXORWOWfiffPf_param_2,
	.param .f32 _Z11neutron_gpuP17curandStateXORWOWfiffPf_param_3,
	.param .f32 _Z11neutron_gpuP17curandStateXORWOWfiffPf_param_4,
	.param .u64 .ptr .align 1 _Z11neutron_gpuP17curandStateXORWOWfiffPf_param_5
)
{
	.local .align 4 .b8 	__local_depot1[28];
	.reg .b64 	%SP;
	.reg .b64 	%SPL;
	.reg .pred 	%p<21>;
	.reg .b32 	%r<175>;
	.reg .b32 	%f<70>;
	.reg .b64 	%rd<30>;
	.reg .b64 	%fd<5>;
	// demoted variable
	.shared .align 4 .b8 _ZZ11neutron_gpuP17curandStateXORWOWfiffPfE1R[1024];
	// demoted variable
	.shared .align 4 .b8 _ZZ11neutron_gpuP17curandStateXORWOWfiffPfE1B[1024];
	// demoted variable
	.shared .align 4 .b8 _ZZ11neutron_gpuP17curandStateXORWOWfiffPfE1T[1024];
	mov.u64 	%SPL, __local_depot1;
	ld.param.u64 	%rd11, [_Z11neutron_gpuP17curandStateXORWOWfiffPf_param_0];
	ld.param.u32 	%r67, [_Z11neutron_gpuP17curandStateXORWOWfiffPf_param_2];
	ld.param.f32 	%f14, [_Z11neutron_gpuP17curandStateXORWOWfiffPf_param_3];
	ld.param.f32 	%f15, [_Z11neutron_gpuP17curandStateXORWOWfiffPf_param_4];
	cvta.to.global.u64 	%rd1, %rd11;
	add.u64 	%rd2, %SPL, 0;
	mov.u32 	%r1, %tid.x;
	mov.u32 	%r69, %ctaid.x;
	mov.u32 	%r174, %ntid.x;
	mad.lo.s32 	%r142, %r69, %r174, %r1;
	setp.ge.s32 	%p1, %r142, %r67;
	mov.b32 	%r168, 0;
	mov.u32 	%r169, %r168;
	mov.u32 	%r170, %r168;
	@%p1 bra 	$L__BB1_18;
	add.f32 	%f16, %f14, %f15;
	mul.wide.s32 	%rd13, %r142, 48;
	add.s64 	%rd14, %rd1, %rd13;
	ld.global.v2.u32 	{%r25, %r166}, [%rd14];
	ld.global.v2.u32 	{%r165, %r164}, [%rd14+8];
	ld.global.v2.u32 	{%r163, %r162}, [%rd14+16];
	rcp.rn.f32 	%f1, %f16;
	div.rn.f32 	%f2, %f14, %f16;
	mov.b32 	%r170, 0;
	mov.u64 	%rd15, __cudart_i2opi_f;
	mov.u32 	%r169, %r170;
	mov.u32 	%r168, %r170;
$L__BB1_2:
	mov.f32 	%f67, 0f00000000;
	mov.u32 	%r22, %r164;
	mov.u32 	%r23, %r165;
	mov.f32 	%f11, %f67;
$L__BB1_3:
	mov.u32 	%r165, %r163;
	mov.u32 	%r164, %r162;
	shr.u32 	%r71, %r166, 2;
	xor.b32  	%r72, %r71, %r166;
	shl.b32 	%r73, %r164, 4;
	shl.b32 	%r74, %r72, 1;
	xor.b32  	%r75, %r73, %r74;
	xor.b32  	%r76, %r75, %r164;
	xor.b32  	%r26, %r76, %r72;
	add.s32 	%r27, %r25, 362437;
	add.s32 	%r77, %r26, %r27;
	cvt.rn.f32.u32 	%f18, %r77;
	fma.rn.f32 	%f19, %f18, 0f2F800000, 0f2F000000;
	setp.lt.f32 	%p2, %f19, 0f00800000;
	mul.f32 	%f20, %f19, 0f4B000000;
	selp.f32 	%f21, %f20, %f19, %p2;
	selp.f32 	%f22, 0fC1B80000, 0f00000000, %p2;
	mov.b32 	%r78, %f21;
	add.s32 	%r79, %r78, -1059760811;
	and.b32  	%r80, %r79, -8388608;
	sub.s32 	%r81, %r78, %r80;
	mov.b32 	%f23, %r81;
	cvt.rn.f32.s32 	%f24, %r80;
	fma.rn.f32 	%f25, %f24, 0f34000000, %f22;
	add.f32 	%f26, %f23, 0fBF800000;
	fma.rn.f32 	%f27, %f26, 0fBE055027, 0f3E1039F6;
	fma.rn.f32 	%f28, %f27, %f26, 0fBDF8CDCC;
	fma.rn.f32 	%f29, %f28, %f26, 0f3E0F2955;
	fma.rn.f32 	%f30, %f29, %f26, 0fBE2AD8B9;
	fma.rn.f32 	%f31, %f30, %f26, 0f3E4CED0B;
	fma.rn.f32 	%f32, %f31, %f26, 0fBE7FFF22;
	fma.rn.f32 	%f33, %f32, %f26, 0f3EAAAA78;
	fma.rn.f32 	%f34, %f33, %f26, 0fBF000000;
	mul.f32 	%f35, %f26, %f34;
	fma.rn.f32 	%f36, %f35, %f26, %f26;
	fma.rn.f32 	%f37, %f25, 0f3F317218, %f36;
	setp.gt.u32 	%p3, %r78, 2139095039;
	fma.rn.f32 	%f38, %f21, 0f7F800000, 0f7F800000;
	selp.f32 	%f39, %f38, %f37, %p3;
	setp.eq.f32 	%p4, %f21, 0f00000000;
	selp.f32 	%f5, 0fFF800000, %f39, %p4;
	mul.f32 	%f40, %f67, 0f3F22F983;
	cvt.rni.s32.f32 	%r161, %f40;
	cvt.rn.f32.s32 	%f41, %r161;
	fma.rn.f32 	%f42, %f41, 0fBFC90FDA, %f67;
	fma.rn.f32 	%f43, %f41, 0fB3A22168, %f42;
	fma.rn.f32 	%f69, %f41, 0fA7C234C5, %f43;
	abs.f32 	%f7, %f67;
	setp.ltu.f32 	%p5, %f7, 0f47CE4780;
	@%p5 bra 	$L__BB1_11;
	setp.neu.f32 	%p6, %f7, 0f7F800000;
	@%p6 bra 	$L__BB1_6;
	mov.f32 	%f46, 0f00000000;
	mul.rn.f32 	%f69, %f67, %f46;
	mov.b32 	%r161, 0;
	bra.uni 	$L__BB1_11;
$L__BB1_6:
	mov.b32 	%r29, %f67;
	shl.b32 	%r83, %r29, 8;
	or.b32  	%r30, %r83, -2147483648;
	mov.b64 	%rd29, 0;
	mov.b32 	%r158, 0;
	mov.u64 	%rd27, %rd15;
	mov.u64 	%rd28, %rd2;
$L__BB1_7:
	.pragma "nounroll";
	ld.global.nc.u32 	%r84, [%rd27];
	mad.wide.u32 	%rd17, %r84, %r30, %rd29;
	shr.u64 	%rd29, %rd17, 32;
	st.local.u32 	[%rd28], %rd17;
	add.s32 	%r158, %r158, 1;
	add.s64 	%rd28, %rd28, 4;
	add.s64 	%rd27, %rd27, 4;
	setp.ne.s32 	%p7, %r158, 6;
	@%p7 bra 	$L__BB1_7;
	shr.u32 	%r85, %r29, 23;
	st.local.u32 	[%rd2+24], %rd29;
	and.b32  	%r33, %r85, 31;
	and.b32  	%r86, %r85, 224;
	add.s32 	%r87, %r86, -128;
	shr.u32 	%r88, %r87, 5;
	mul.wide.u32 	%rd18, %r88, 4;
	sub.s64 	%rd9, %rd2, %rd18;
	ld.local.u32 	%r159, [%rd9+24];
	ld.local.u32 	%r160, [%rd9+20];
	setp.eq.s32 	%p8, %r33, 0;
	@%p8 bra 	$L__BB1_10;
	shf.l.wrap.b32 	%r159, %r160, %r159, %r33;
	ld.local.u32 	%r89, [%rd9+16];
	shf.l.wrap.b32 	%r160, %r89, %r160, %r33;
$L__BB1_10:
	shr.u32 	%r90, %r159, 30;
	shf.l.wrap.b32 	%r91, %r160, %r159, 2;
	shl.b32 	%r92, %r160, 2;
	shr.u32 	%r93, %r91, 31;
	add.s32 	%r94, %r93, %r90;
	neg.s32 	%r95, %r94;
	setp.lt.s32 	%p9, %r29, 0;
	selp.b32 	%r161, %r95, %r94, %p9;
	xor.b32  	%r96, %r91, %r29;
	shr.s32 	%r97, %r91, 31;
	xor.b32  	%r98, %r97, %r91;
	xor.b32  	%r99, %r97, %r92;
	cvt.u64.u32 	%rd19, %r98;
	shl.b64 	%rd20, %rd19, 32;
	cvt.u64.u32 	%rd21, %r99;
	or.b64  	%rd22, %rd20, %rd21;
	cvt.rn.f64.s64 	%fd1, %rd22;
	mul.f64 	%fd2, %fd1, 0d3BF921FB54442D19;
	cvt.rn.f32.f64 	%f44, %fd2;
	neg.f32 	%f45, %f44;
	setp.lt.s32 	%p10, %r96, 0;
	selp.f32 	%f69, %f45, %f44, %p10;
$L__BB1_11:
	add.s32 	%r101, %r161, 1;
	mul.rn.f32 	%f47, %f69, %f69;
	and.b32  	%r102, %r161, 1;
	setp.eq.b32 	%p11, %r102, 1;
	selp.f32 	%f48, %f69, 0f3F800000, %p11;
	fma.rn.f32 	%f49, %f47, %f48, 0f00000000;
	fma.rn.f32 	%f50, %f47, 0f37CBAC00, 0fBAB607ED;
	selp.f32 	%f51, 0fB94D4153, %f50, %p11;
	selp.f32 	%f52, 0f3C0885E4, 0f3D2AAABB, %p11;
	fma.rn.f32 	%f53, %f51, %f47, %f52;
	selp.f32 	%f54, 0fBE2AAAA8, 0fBEFFFFFF, %p11;
	fma.rn.f32 	%f55, %f53, %f47, %f54;
	fma.rn.f32 	%f56, %f55, %f49, %f48;
	and.b32  	%r103, %r101, 2;
	setp.eq.s32 	%p12, %r103, 0;
	mov.f32 	%f57, 0f00000000;
	sub.f32 	%f58, %f57, %f56;
	selp.f32 	%f59, %f56, %f58, %p12;
	mul.f32 	%f60, %f1, %f5;
	mul.f32 	%f61, %f60, %f59;
	sub.f32 	%f11, %f11, %f61;
	setp.geu.f32 	%p13, %f11, 0f00000000;
	@%p13 bra 	$L__BB1_13;
	add.s32 	%r169, %r169, 1;
	mov.u32 	%r162, %r26;
	mov.u32 	%r163, %r164;
	mov.u32 	%r164, %r165;
	mov.u32 	%r165, %r22;
	mov.u32 	%r166, %r23;
	mov.u32 	%r25, %r27;
	bra.uni 	$L__BB1_17;
$L__BB1_13:
	ld.param.f32 	%f66, [_Z11neutron_gpuP17curandStateXORWOWfiffPf_param_1];
	setp.ltu.f32 	%p14, %f11, %f66;
	@%p14 bra 	$L__BB1_15;
	add.s32 	%r170, %r170, 1;
	mov.u32 	%r162, %r26;
	mov.u32 	%r163, %r164;
	mov.u32 	%r164, %r165;
	mov.u32 	%r165, %r22;
	mov.u32 	%r166, %r23;
	mov.u32 	%r25, %r27;
	bra.uni 	$L__BB1_17;
$L__BB1_15:
	shr.u32 	%r104, %r23, 2;
	xor.b32  	%r105, %r104, %r23;
	shl.b32 	%r106, %r26, 4;
	shl.b32 	%r107, %r105, 1;
	xor.b32  	%r108, %r107, %r106;
	xor.b32  	%r109, %r108, %r105;
	xor.b32  	%r163, %r109, %r26;
	add.s32 	%r45, %r25, 724874;
	add.s32 	%r110, %r163, %r45;
	cvt.rn.f32.u32 	%f62, %r110;
	fma.rn.f32 	%f63, %f62, 0f2F800000, 0f2F000000;
	setp.geu.f32 	%p15, %f63, %f2;
	@%p15 bra 	$L__BB1_25;
	ld.param.u64 	%rd26, [_Z11neutron_gpuP17curandStateXORWOWfiffPf_param_5];
	add.s32 	%r168, %r168, 1;
	cvta.to.global.u64 	%rd23, %rd26;
	mul.wide.s32 	%rd24, %r142, 4;
	add.s64 	%rd25, %rd23, %rd24;
	st.global.f32 	[%rd25], %f11;
	mov.u32 	%r162, %r163;
	mov.u32 	%r163, %r26;
	mov.u32 	%r166, %r22;
	mov.u32 	%r25, %r45;
$L__BB1_17:
	mov.u32 	%r118, %nctaid.x;
	mad.lo.s32 	%r142, %r174, %r118, %r142;
	setp.lt.s32 	%p16, %r142, %r67;
	@%p16 bra 	$L__BB1_2;
$L__BB1_18:
	shl.b32 	%r119, %r1, 2;
	mov.u32 	%r120, _ZZ11neutron_gpuP17curandStateXORWOWfiffPfE1R;
	add.s32 	%r62, %r120, %r119;
	st.shared.u32 	[%r62], %r169;
	mov.u32 	%r121, _ZZ11neutron_gpuP17curandStateXORWOWfiffPfE1B;
	add.s32 	%r63, %r121, %r119;
	st.shared.u32 	[%r63], %r168;
	mov.u32 	%r122, _ZZ11neutron_gpuP17curandStateXORWOWfiffPfE1T;
	add.s32 	%r64, %r122, %r119;
	st.shared.u32 	[%r64], %r170;
	bar.sync 	0;
	setp.lt.u32 	%p17, %r174, 2;
	@%p17 bra 	$L__BB1_22;
$L__BB1_19:
	shr.u32 	%r66, %r174, 1;
	setp.ge.u32 	%p18, %r1, %r66;
	@%p18 bra 	$L__BB1_21;
	shl.b32 	%r123, %r66, 2;
	add.s32 	%r124, %r62, %r123;
	ld.shared.u32 	%r125, [%r124];
	ld.shared.u32 	%r126, [%r62];
	add.s32 	%r127, %r126, %r125;
	st.shared.u32 	[%r62], %r127;
	add.s32 	%r128, %r63, %r123;
	ld.shared.u32 	%r129, [%r128];
	ld.shared.u32 	%r130, [%r63];
	add.s32 	%r131, %r130, %r129;
	st.shared.u32 	[%r63], %r131;
	add.s32 	%r132, %r64, %r123;
	ld.shared.u32 	%r133, [%r132];
	ld.shared.u32 	%r134, [%r64];
	add.s32 	%r135, %r134, %r133;
	st.shared.u32 	[%r64], %r135;
$L__BB1_21:
	bar.sync 	0;
	setp.gt.u32 	%p19, %r174, 3;
	mov.u32 	%r174, %r66;
	@%p19 bra 	$L__BB1_19;
$L__BB1_22:
	setp.ne.s32 	%p20, %r1, 0;
	@%p20 bra 	$L__BB1_24;
	ld.shared.u32 	%r136, [_ZZ11neutron_gpuP17curandStateXORWOWfiffPfE1R];
	atom.global.add.u32 	%r137, [device_r], %r136;
	ld.shared.u32 	%r138, [_ZZ11neutron_gpuP17curandStateXORWOWfiffPfE1B];
	atom.global.add.u32 	%r139, [device_b], %r138;
	ld.shared.u32 	%r140, [_ZZ11neutron_gpuP17curandStateXORWOWfiffPfE1T];
	atom.global.add.u32 	%r141, [device_t], %r140;
$L__BB1_24:
	ret;
$L__BB1_25:
	shr.u32 	%r111, %r22, 2;
	xor.b32  	%r112, %r111, %r22;
	shl.b32 	%r113, %r163, 4;
	shl.b32 	%r114, %r112, 1;
	xor.b32  	%r115, %r114, %r113;
	xor.b32  	%r116, %r115, %r112;
	xor.b32  	%r162, %r116, %r163;
	add.s32 	%r25, %r25, 1087311;
	add.s32 	%r117, %r162, %r25;
	cvt.rn.f32.u32 	%f64, %r117;
	fma.rn.f32 	%f65, %f64, 0f2F800000, 0f2F000000;
	cvt.f64.f32 	%fd3, %f65;
	mul.f64 	%fd4, %fd3, 0d400921FB54442D18;
	cvt.rn.f32.f64 	%f67, %fd4;
	mov.u32 	%r22, %r26;
	mov.u32 	%r23, %r164;
	mov.u32 	%r166, %r165;
	bra.uni 	$L__BB1_3;

}


// ===== COMPILED SASS (sm_100) =====

	.target	sm_100

	.elftype	@"ET_EXEC"


//--------------------- .note.nv.tkinfo           --------------------------
	.section	.note.nv.tkinfo,"",@"SHT_NOTE"
	.sectionflags	@"SHF_NOTE_NV_TKINFO"
	.tkinfo
        /*0018*/ 	.word	0x00000002
        /*0030*/ 	.string	""
        /*0030*/ 	.string	"ptxas"
        /*0030*/ 	.string	"Cuda compilation tools, release 13.0, V13.0.88"
        /*0030*/ 	.string	"Build cuda_13.0.r13.0/compiler.36424714_0"
        /*0030*/ 	.string	"-arch sm_100 -m 64 "



//--------------------- .note.nv.cuinfo           --------------------------
	.section	.note.nv.cuinfo,"",@"SHT_NOTE"
	.sectionflags	@"SHF_NOTE_NV_CUINFO"
        /*0018*/ 	.short	0x0002
        /*001a*/ 	.short	0x0064
        /*001c*/ 	.short	0x0082
	.zero		2


//--------------------- .nv.info                  --------------------------
	.section	.nv.info,"",@"SHT_CUDA_INFO"
	.align	4


	//----- nvinfo : EIATTR_REGCOUNT
	.align		4
        /*0000*/ 	.byte	0x04, 0x2f
        /*0002*/ 	.short	(.L_15 - .L_14)
	.align		4
.L_14:
        /*0004*/ 	.word	index@(_Z12setup_kernelP17curandStateXORWOW)
        /*0008*/ 	.word	0x0000000e


	//----- nvinfo : EIATTR_FRAME_SIZE
	.align		4
.L_15:
        /*000c*/ 	.byte	0x04, 0x11
        /*000e*/ 	.short	(.L_17 - .L_16)
	.align		4
.L_16:
        /*0010*/ 	.word	index@(_Z12setup_kernelP17curandStateXORWOW)
        /*0014*/ 	.word	0x00000000


	//----- nvinfo : EIATTR_REGCOUNT
	.align		4
.L_17:
        /*0018*/ 	.byte	0x04, 0x2f
        /*001a*/ 	.short	(.L_19 - .L_18)
	.align		4
.L_18:
        /*001c*/ 	.word	index@(_Z11neutron_gpuP17curandStateXORWOWfiffPf)
        /*0020*/ 	.word	0x00000020


	//----- nvinfo : EIATTR_FRAME_SIZE
	.align		4
.L_19:
        /*0024*/ 	.byte	0x04, 0x11
        /*0026*/ 	.short	(.L_21 - .L_20)
	.align		4
.L_20:
        /*0028*/ 	.word	index@($__internal_1_$__cuda_sm3x_div_rn_noftz_f32_slowpath)
        /*002c*/ 	.word	0x00000000


	//----- nvinfo : EIATTR_FRAME_SIZE
	.align		4
.L_21:
        /*0030*/ 	.byte	0x04, 0x11
        /*0032*/ 	.short	(.L_23 - .L_22)
	.align		4
.L_22:
        /*0034*/ 	.word	index@($__internal_0_$__cuda_sm20_rcp_rn_f32_slowpath)
        /*0038*/ 	.word	0x00000000


	//----- nvinfo : EIATTR_FRAME_SIZE
	.align		4
.L_23:
        /*003c*/ 	.byte	0x04, 0x11
        /*003e*/ 	.short	(.L_25 - .L_24)
	.align		4
.L_24:
        /*0040*/ 	.word	index@(_Z11neutron_gpuP17curandStateXORWOWfiffPf)
        /*0044*/ 	.word	0x00000000


	//----- nvinfo : EIATTR_MIN_STACK_SIZE
	.align		4
.L_25:
        /*0048*/ 	.byte	0x04, 0x12
        /*004a*/ 	.short	(.L_27 - .L_26)
	.align		4
.L_26:
        /*004c*/ 	.word	index@(_Z11neutron_gpuP17curandStateXORWOWfiffPf)
        /*0050*/ 	.word	0x00000000


	//----- nvinfo : EIATTR_MIN_STACK_SIZE
	.align		4
.L_27:
        /*0054*/ 	.byte	0x04, 0x12
        /*0056*/ 	.short	(.L_29 - .L_28)
	.align		4
.L_28:
        /*0058*/ 	.word	index@(_Z12setup_kernelP17curandStateXORWOW)
        /*005c*/ 	.word	0x00000000
.L_29:


//--------------------- .nv.compat                --------------------------
	.section	.nv.compat,"",@"SHT_CUDA_COMPAT_INFO"
	.align	4
        /*0000*/ 	.byte	0x02, 0x09, 0x00, 0x00, 0x02, 0x02, 0x01, 0x00, 0x02, 0x05, 0x05, 0x00, 0x03, 0x07, 0x01, 0x01
        /*0010*/ 	.byte	0x02, 0x03, 0x00, 0x00, 0x02, 0x06, 0x01, 0x00, 0x04, 0x0b, 0x08, 0x00, 0x01, 0x00, 0x00, 0x00
        /*0020*/ 	.byte	0x00, 0x00, 0x00, 0x00


//--------------------- .nv.info._Z11neutron_gpuP17curandStateXORWOWfiffPf --------------------------
	.section	.nv.info._Z11neutron_gpuP17curandStateXORWOWfiffPf,"",@"SHT_CUDA_INFO"
	.sectionflags	@""
	.align	4


	//----- nvinfo : EIATTR_CUDA_API_VERSION
	.align		4
        /*0000*/ 	.byte	0x04, 0x37
        /*0002*/ 	.short	(.L_31 - .L_30)
.L_30:
        /*0004*/ 	.word	0x00000082


	//----- nvinfo : EIATTR_KPARAM_INFO
	.align		4
.L_31:
        /*0008*/ 	.byte	0x04, 0x17
        /*000a*/ 	.short	(.L_33 - .L_32)
.L_32:
        /*000c*/ 	.word	0x00000000
        /*0010*/ 	.short	0x0005
        /*0012*/ 	.short	0x0018
        /*0014*/ 	.byte	0x00, 0xf5, 0x21, 0x00


	//----- nvinfo : EIATTR_KPARAM_INFO
	.align		4
.L_33:
        /*0018*/ 	.byte	0x04, 0x17
        /*001a*/ 	.short	(.L_35 - .L_34)
.L_34:
        /*001c*/ 	.word	0x00000000
        /*0020*/ 	.short	0x0004
        /*0022*/ 	.short	0x0014
        /*0024*/ 	.byte	0x00, 0xf0, 0x11, 0x00


	//----- nvinfo : EIATTR_KPARAM_INFO
	.align		4
.L_35:
        /*0028*/ 	.byte	0x04, 0x17
        /*002a*/ 	.short	(.L_37 - .L_36)
.L_36:
        /*002c*/ 	.word	0x00000000
        /*0030*/ 	.short	0x0003
        /*0032*/ 	.short	0x0010
        /*0034*/ 	.byte	0x00, 0xf0, 0x11, 0x00


	//----- nvinfo : EIATTR_KPARAM_INFO
	.align		4
.L_37:
        /*0038*/ 	.byte	0x04, 0x17
        /*003a*/ 	.short	(.L_39 - .L_38)
.L_38:
        /*003c*/ 	.word	0x00000000
        /*0040*/ 	.short	0x0002
        /*0042*/ 	.short	0x000c
        /*0044*/ 	.byte	0x00, 0xf0, 0x11, 0x00


	//----- nvinfo : EIATTR_KPARAM_INFO
	.align		4
.L_39:
        /*0048*/ 	.byte	0x04, 0x17
        /*004a*/ 	.short	(.L_41 - .L_40)
.L_40:
        /*004c*/ 	.word	0x00000000
        /*0050*/ 	.short	0x0001
        /*0052*/ 	.short	0x0008
        /*0054*/ 	.byte	0x00, 0xf0, 0x11, 0x00


	//----- nvinfo : EIATTR_KPARAM_INFO
	.align		4
.L_41:
        /*0058*/ 	.byte	0x04, 0x17
        /*005a*/ 	.short	(.L_43 - .L_42)
.L_42:
        /*005c*/ 	.word	0x00000000
        /*0060*/ 	.short	0x0000
        /*0062*/ 	.short	0x0000
        /*0064*/ 	.byte	0x00, 0xf5, 0x21, 0x00


	//----- nvinfo : EIATTR_SPARSE_MMA_MASK
	.align		4
.L_43:
        /*0068*/ 	.byte	0x03, 0x50
        /*006a*/ 	.short	0x0000


	//----- nvinfo : EIATTR_MAXREG_COUNT
	.align		4
        /*006c*/ 	.byte	0x03, 0x1b
        /*006e*/ 	.short	0x00ff


	//----- nvinfo : EIATTR_NUM_BARRIERS
	.align		4
        /*0070*/ 	.byte	0x02, 0x4c
        /*0072*/ 	.byte	0x01
	.zero		1


	//----- nvinfo : EIATTR_MERCURY_ISA_VERSION
	.align		4
        /*0074*/ 	.byte	0x03, 0x5f
        /*0076*/ 	.short	0x0101


	//----- nvinfo : EIATTR_VRC_CTA_INIT_COUNT
	.align		4
        /*0078*/ 	.byte	0x02, 0x4a
	.zero		1
	.zero		1


	//----- nvinfo : EIATTR_EXIT_INSTR_OFFSETS
	.align		4
        /*007c*/ 	.byte	0x04, 0x1c
        /*007e*/ 	.short	(.L_45 - .L_44)


	//   ....[0]....
.L_44:
        /*0080*/ 	.word	0x00001430


	//   ....[1]....
        /*0084*/ 	.word	0x00001500


	//----- nvinfo : EIATTR_CRS_STACK_SIZE
	.align		4
.L_45:
        /*0088*/ 	.byte	0x04, 0x1e
        /*008a*/ 	.short	(.L_47 - .L_46)
.L_46:
        /*008c*/ 	.word	0x00000000


	//----- nvinfo : EIATTR_CBANK_PARAM_SIZE
	.align		4
.L_47:
        /*0090*/ 	.byte	0x03, 0x19
        /*0092*/ 	.short	0x0020


	//----- nvinfo : EIATTR_PARAM_CBANK
	.align		4
        /*0094*/ 	.byte	0x04, 0x0a
        /*0096*/ 	.short	(.L_49 - .L_48)
	.align		4
.L_48:
        /*0098*/ 	.word	index@(.nv.constant0._Z11neutron_gpuP17curandStateXORWOWfiffPf)
        /*009c*/ 	.short	0x0380
        /*009e*/ 	.short	0x0020


	//----- nvinfo : EIATTR_SW_WAR
	.align		4
.L_49:
        /*00a0*/ 	.byte	0x04, 0x36
        /*00a2*/ 	.short	(.L_51 - .L_50)
.L_50:
        /*00a4*/ 	.word	0x00000008
.L_51:


//--------------------- .nv.info._Z12setup_kernelP17curandStateXORWOW --------------------------
	.section	.nv.info._Z12setup_kernelP17curandStateXORWOW,"",@"SHT_CUDA_INFO"
	.sectionflags	@""
	.align	4


	//----- nvinfo : EIATTR_CUDA_API_VERSION
	.align		4
        /*0000*/ 	.byte	0x04, 0x37
        /*0002*/ 	.short	(.L_53 - .L_52)
.L_52:
        /*0004*/ 	.word	0x00000082


	//----- nvinfo : EIATTR_KPARAM_INFO
	.align		4
.L_53:
        /*0008*/ 	.byte	0x04, 0x17
        /*000a*/ 	.short	(.L_55 - .L_54)
.L_54:
        /*000c*/ 	.word	0x00000000
        /*0010*/ 	.short	0x0000
        /*0012*/ 	.short	0x0000
        /*0014*/ 	.byte	0x00, 0xf5, 0x21, 0x00


	//----- nvinfo : EIATTR_SPARSE_MMA_MASK
	.align		4
.L_55:
        /*0018*/ 	.byte	0x03, 0x50
        /*001a*/ 	.short	0x0000


	//----- nvinfo : EIATTR_MAXREG_COUNT
	.align		4
        /*001c*/ 	.byte	0x03, 0x1b
        /*001e*/ 	.short	0x00ff


	//----- nvinfo : EIATTR_MERCURY_ISA_VERSION
	.align		4
        /*0020*/ 	.byte	0x03, 0x5f
        /*0022*/ 	.short	0x0101


	//----- nvinfo : EIATTR_VRC_CTA_INIT_COUNT
	.align		4
        /*0024*/ 	.byte	0x02, 0x4a
	.zero		1
	.zero		1


	//----- nvinfo : EIATTR_EXIT_INSTR_OFFSETS
	.align		4
        /*0028*/ 	.byte	0x04, 0x1c
        /*002a*/ 	.short	(.L_57 - .L_56)


	//   ....[0]....
.L_56:
        /*002c*/ 	.word	0x00000190


	//----- nvinfo : EIATTR_CBANK_PARAM_SIZE
	.align		4
.L_57:
        /*0030*/ 	.byte	0x03, 0x19
        /*0032*/ 	.short	0x0008


	//----- nvinfo : EIATTR_PARAM_CBANK
	.align		4
        /*0034*/ 	.byte	0x04, 0x0a
        /*0036*/ 	.short	(.L_59 - .L_58)
	.align		4
.L_58:
        /*0038*/ 	.word	index@(.nv.constant0._Z12setup_kernelP17curandStateXORWOW)
        /*003c*/ 	.short	0x0380
        /*003e*/ 	.short	0x0008


	//----- nvinfo : EIATTR_SW_WAR
	.align		4
.L_59:
        /*0040*/ 	.byte	0x04, 0x36
        /*0042*/ 	.short	(.L_61 - .L_60)
.L_60:
        /*0044*/ 	.word	0x00000008
.L_61:


//--------------------- .nv.callgraph             --------------------------
	.section	.nv.callgraph,"",@"SHT_CUDA_CALLGRAPH"
	.align	4
	.sectionentsize	8
	.align		4
        /*0000*/ 	.word	0x00000000
	.align		4
        /*0004*/ 	.word	0xffffffff
	.align		4
        /*0008*/ 	.word	0x00000000
	.align		4
        /*000c*/ 	.word	0xfffffffe
	.align		4
        /*0010*/ 	.word	0x00000000
	.align		4
        /*0014*/ 	.word	0xfffffffd
	.align		4
        /*0018*/ 	.word	0x00000000
	.align		4
        /*001c*/ 	.word	0xfffffffc


//--------------------- .nv.constant4             --------------------------
	.section	.nv.constant4,"a",@progbits
	.align	8
	.align		8
.nv.constant4:
        /*0000*/ 	.dword	precalc_xorwow_matrix
	.align		8
        /*0008*/ 	.dword	precalc_xorwow_offset_matrix
	.align		8
        /*0010*/ 	.dword	mrg32k3aM1
	.align		8
        /*0018*/ 	.dword	mrg32k3aM2
	.align		8
        /*0020*/ 	.dword	mrg32k3aM1SubSeq
	.align		8
        /*0028*/ 	.dword	mrg32k3aM2SubSeq
	.align		8
        /*0030*/ 	.dword	mrg32k3aM1Seq
	.align		8
        /*0038*/ 	.dword	mrg32k3aM2Seq
	.align		8
        /*0040*/ 	.dword	device_r
	.align		8
        /*0048*/ 	.dword	device_b
	.align		8
        /*0050*/ 	.dword	device_t
	.align		8
        /*0058*/ 	.dword	device_j
	.align		8
        /*0060*/ 	.dword	__cudart_i2opi_f


//--------------------- .nv.constant3             --------------------------
	.section	.nv.constant3,"a",@progbits
	.align	8
.nv.constant3:
	.type		__cr_lgamma_table,@object
	.size		__cr_lgamma_table,(.L_8 - __cr_lgamma_table)
__cr_lgamma_table:
        /*0000*/ 	.byte	0x00, 0x00, 0x00, 0x00, 0x00, 0x00, 0x00, 0x00, 0x00, 0x00, 0x00, 0x00, 0x00, 0x00, 0x00, 0x00
        /*0010*/ 	.byte	0xef, 0x39, 0xfa, 0xfe, 0x42, 0x2e, 0xe6, 0x3f, 0x02, 0x20, 0x2a, 0xfa, 0x0b, 0xab, 0xfc, 0x3f
        /*0020*/ 	.byte	0xf9, 0x2c, 0x92, 0x7c, 0xa7, 0x6c, 0x09, 0x40, 0xc9, 0x79, 0x44, 0x3c, 0x64, 0x26, 0x13, 0x40
        /*0030*/ 	.byte	0xca, 0x01, 0xcf, 0x3a, 0x27, 0x51, 0x1a, 0x40, 0x30, 0xcc, 0x2d, 0xf3, 0xe1, 0x0c, 0x21, 0x40
        /*0040*/ 	.byte	0x0d, 0xb7, 0xfc, 0x82, 0x8e, 0x35, 0x25, 0x40
.L_8:


//--------------------- .text._Z11neutron_gpuP17curandStateXORWOWfiffPf --------------------------
	.section	.text._Z11neutron_gpuP17curandStateXORWOWfiffPf,"ax",@progbits
	.align	128
        .global         _Z11neutron_gpuP17curandStateXORWOWfiffPf
        .type           _Z11neutron_gpuP17curandStateXORWOWfiffPf,@function
        .size           _Z11neutron_gpuP17curandStateXORWOWfiffPf,(.L_x_35 - _Z11neutron_gpuP17curandStateXORWOWfiffPf)
        .other          _Z11neutron_gpuP17curandStateXORWOWfiffPf,@"STO_CUDA_ENTRY STV_DEFAULT"
_Z11neutron_gpuP17curandStateXORWOWfiffPf:
.text._Z11neutron_gpuP17curandStateXORWOWfiffPf:
[----:B------:R-:W-:Y:S01]  /*0000*/  LDC R1, c[0x0][0x37c] ;  /* 0x0000df00ff017b82 */ /* 0x000fe20000000800 */
[----:B------:R-:W0:Y:S07]  /*0010*/  S2R R9, SR_TID.X ;  /* 0x0000000000097919 */ /* 0x000e2e0000002100 */
[----:B------:R-:W0:Y:S01]  /*0020*/  S2UR UR4, SR_CTAID.X ;  /* 0x00000000000479c3 */ /* 0x000e220000002500 */
[----:B------:R-:W1:Y:S01]  /*0030*/  LDCU UR5, c[0x0][0x38c] ;  /* 0x00007180ff0577ac */ /* 0x000e620008000800 */
[----:B------:R-:W-:Y:S01]  /*0040*/  BSSY.RECONVERGENT B0, `(.L_x_0) ;  /* 0x0000114000007945 */ /* 0x000fe20003800200 */
[----:B------:R-:W-:Y:S01]  /*0050*/  IMAD.MOV.U32 R18, RZ, RZ, RZ ;  /* 0x000000ffff127224 */ /* 0x000fe200078e00ff */
[----:B------:R-:W-:Y:S01]  /*0060*/  CS2R R10, SRZ ;  /* 0x00000000000a7805 */ /* 0x000fe2000001ff00 */
[----:B------:R-:W2:Y:S03]  /*0070*/  LDCU.64 UR8, c[0x0][0x358] ;  /* 0x00006b00ff0877ac */ /* 0x000ea60008000a00 */
[----:B------:R-:W0:Y:S02]  /*0080*/  LDC R20, c[0x0][0x360] ;  /* 0x0000d800ff147b82 */ /* 0x000e240000000800 */
[----:B0-----:R-:W-:-:S05]  /*0090*/  IMAD R9, R20, UR4, R9 ;  /* 0x0000000414097c24 */ /* 0x001fca000f8e0209 */
[----:B-1----:R-:W-:-:S13]  /*00a0*/  ISETP.GE.AND P0, PT, R9, UR5, PT ;  /* 0x0000000509007c0c */ /* 0x002fda000bf06270 */
[----:B--2---:R-:W-:Y:S05]  /*00b0*/  @P0 BRA `(.L_x_1) ;  /* 0x0000001000300947 */ /* 0x004fea0003800000 */
[----:B------:R-:W0:Y:S08]  /*00c0*/  LDC.64 R4, c[0x0][0x380] ;  /* 0x0000e000ff047b82 */ /* 0x000e300000000a00 */
[----:B------:R-:W1:Y:S01]  /*00d0*/  LDC.64 R2, c[0x0][0x390] ;  /* 0x0000e400ff027b82 */ /* 0x000e620000000a00 */
[----:B0-----:R-:W-:-:S05]  /*00e0*/  IMAD.WIDE R4, R9, 0x30, R4 ;  /* 0x0000003009047825 */ /* 0x001fca00078e0204 */
[----:B------:R0:W5:Y:S04]  /*00f0*/  LDG.E.64 R12, desc[UR8][R4.64] ;  /* 0x00000008040c7981 */ /* 0x000168000c1e1b00 */
[----:B------:R0:W5:Y:S04]  /*0100*/  LDG.E.64 R14, desc[UR8][R4.64+0x8] ;  /* 0x00000808040e7981 */ /* 0x000168000c1e1b00 */
[----:B------:R0:W5:Y:S01]  /*0110*/  LDG.E.64 R16, desc[UR8][R4.64+0x10] ;  /* 0x0000100804107981 */ /* 0x000162000c1e1b00 */
[----:B-1----:R-:W-:-:S04]  /*0120*/  FADD R2, R2, R3 ;  /* 0x0000000302027221 */ /* 0x002fc80000000000 */
[----:B------:R-:W-:-:S05]  /*0130*/  VIADD R0, R2, 0x1800000 ;  /* 0x0180000002007836 */ /* 0x000fca0000000000 */
[----:B------:R-:W-:-:S04]  /*0140*/  LOP3.LUT R0, R0, 0x7f800000, RZ, 0xc0, !PT ;  /* 0x7f80000000007812 */ /* 0x000fc800078ec0ff */
[----:B------:R-:W-:-:S13]  /*0150*/  ISETP.GT.U32.AND P0, PT, R0, 0x1ffffff, PT ;  /* 0x01ffffff0000780c */ /* 0x000fda0003f04070 */
[----:B0-----:R-:W-:Y:S05]  /*0160*/  @P0 BRA `(.L_x_2) ;  /* 0x0000000000100947 */ /* 0x001fea0003800000 */
[----:B------:R-:W-:-:S07]  /*0170*/  MOV R4, 0x190 ;  /* 0x0000019000047802 */ /* 0x000fce0000000f00 */
[----:B-----5:R-:W-:Y:S05]  /*0180*/  CALL.REL.NOINC `($__internal_0_$__cuda_sm20_rcp_rn_f32_slowpath) ;  /* 0x0000001000e07944 */ /* 0x020fea0003c00000 */
[----:B------:R-:W-:Y:S01]  /*0190*/  IMAD.MOV.U32 R8, RZ, RZ, R3 ;  /* 0x000000ffff087224 */ /* 0x000fe200078e0003 */
[----:B------:R-:W-:Y:S06]  /*01a0*/  BRA `(.L_x_3) ;  /* 0x0000000000107947 */ /* 0x000fec0003800000 */
.L_x_2:
[----:B------:R-:W0:Y:S02]  /*01b0*/  MUFU.RCP R3, R2 ;  /* 0x0000000200037308 */ /* 0x000e240000001000 */
[----:B0-----:R-:W-:-:S04]  /*01c0*/  FFMA R0, R2, R3, -1 ;  /* 0xbf80000002007423 */ /* 0x001fc80000000003 */
[----:B------:R-:W-:-:S04]  /*01d0*/  FADD.FTZ R0, -R0, -RZ ;  /* 0x800000ff00007221 */ /* 0x000fc80000010100 */
[----:B------:R-:W-:-:S07]  /*01e0*/  FFMA R8, R3, R0, R3 ;  /* 0x0000000003087223 */ /* 0x000fce0000000003 */
.L_x_3:
[----:B------:R-:W0:Y:S01]  /*01f0*/  LDCU UR4, c[0x0][0x390] ;  /* 0x00007200ff0477ac */ /* 0x000e220008000800 */
[----:B------:R-:W1:Y:S01]  /*0200*/  MUFU.RCP R0, R2 ;  /* 0x0000000200007308 */ /* 0x000e620000001000 */
[----:B0-----:R-:W-:Y:S02]  /*0210*/  IMAD.U32 R5, RZ, RZ, UR4 ;  /* 0x00000004ff057e24 */ /* 0x001fe4000f8e00ff */
[----:B-1----:R-:W-:-:S05]  /*0220*/  FFMA R7, -R2, R0, 1 ;  /* 0x3f80000002077423 */ /* 0x002fca0000000100 */
[----:B------:R-:W0:Y:S01]  /*0230*/  FCHK P0, R5, R2 ;  /* 0x0000000205007302 */ /* 0x000e220000000000 */
[----:B------:R-:W-:-:S04]  /*0240*/  FFMA R7, R0, R7, R0 ;  /* 0x0000000700077223 */ /* 0x000fc80000000000 */
[----:B------:R-:W-:-:S04]  /*0250*/  FFMA R0, R7, UR4, RZ ;  /* 0x0000000407007c23 */ /* 0x000fc800080000ff */
[----:B------:R-:W-:-:S04]  /*0260*/  FFMA R3, -R2, R0, UR4 ;  /* 0x0000000402037e23 */ /* 0x000fc80008000100 */
[----:B------:R-:W-:Y:S01]  /*0270*/  FFMA R7, R7, R3, R0 ;  /* 0x0000000307077223 */ /* 0x000fe20000000000 */
[----:B0-----:R-:W-:Y:S06]  /*0280*/  @!P0 BRA `(.L_x_4) ;  /* 0x00000000000c8947 */ /* 0x001fec0003800000 */
[----:B------:R-:W-:-:S07]  /*0290*/  MOV R4, 0x2b0 ;  /* 0x000002b000047802 */ /* 0x000fce0000000f00 */
[----:B-----5:R-:W-:Y:S05]  /*02a0*/  CALL.REL.NOINC `($__internal_1_$__cuda_sm3x_div_rn_noftz_f32_slowpath) ;  /* 0x0000001400687944 */ /* 0x020fea0003c00000 */
[----:B------:R-:W-:-:S07]  /*02b0*/  IMAD.MOV.U32 R7, RZ, RZ, R0 ;  /* 0x000000ffff077224 */ /* 0x000fce00078e0000 */
.L_x_4:
[----:B------:R-:W-:Y:S01]  /*02c0*/  CS2R R10, SRZ ;  /* 0x00000000000a7805 */ /* 0x000fe2000001ff00 */
[----:B------:R-:W-:-:S07]  /*02d0*/  IMAD.MOV.U32 R18, RZ, RZ, RZ ;  /* 0x000000ffff127224 */ /* 0x000fce00078e00ff */
.L_x_16:
[----:B------:R-:W-:Y:S01]  /*02e0*/  BSSY.RECONVERGENT B1, `(.L_x_5) ;  /* 0x00000e4000017945 */ /* 0x000fe20003800200 */
[----:B-----5:R-:W-:Y:S01]  /*02f0*/  MOV R6, R15 ;  /* 0x0000000f00067202 */ /* 0x020fe20000000f00 */
[----:B0-----:R-:W-:Y:S02]  /*0300*/  IMAD.MOV.U32 R5, RZ, RZ, R14 ;  /* 0x000000ffff057224 */ /* 0x001fe400078e000e */
[----:B------:R-:W-:Y:S02]  /*0310*/  IMAD.MOV.U32 R4, RZ, RZ, RZ ;  /* 0x000000ffff047224 */ /* 0x000fe400078e00ff */
[----:B------:R-:W-:-:S07]  /*0320*/  IMAD.MOV.U32 R2, RZ, RZ, RZ ;  /* 0x000000ffff027224 */ /* 0x000fce00078e00ff */
.L_x_14:
[----:B------:R-:W-:Y:S01]  /*0330*/  SHF.R.U32.HI R0, RZ, 0x2, R13 ;  /* 0x00000002ff007819 */ /* 0x000fe2000001160d */
[----:B------:R-:W-:Y:S01]  /*0340*/  IMAD.SHL.U32 R14, R17, 0x10, RZ ;  /* 0x00000010110e7824 */ /* 0x000fe200078e00ff */
[----:B-1----:R-:W-:Y:S01]  /*0350*/  FSETP.GE.AND P1, PT, |R4|, 105615, PT ;  /* 0x47ce47800400780b */ /* 0x002fe20003f26200 */
[----:B0-----:R-:W-:Y:S01]  /*0360*/  IMAD.MOV.U32 R27, RZ, RZ, 0x3e055027 ;  /* 0x3e055027ff1b7424 */ /* 0x001fe200078e00ff */
[----:B------:R-:W-:Y:S01]  /*0370*/  LOP3.LUT R0, R0, R13, RZ, 0x3c, !PT ;  /* 0x0000000d00007212 */ /* 0x000fe200078e3cff */
[----:B------:R-:W-:Y:S04]  /*0380*/  BSSY.RECONVERGENT B2, `(.L_x_6) ;  /* 0x0000089000027945 */ /* 0x000fe80003800200 */
[----:B------:R-:W-:-:S05]  /*0390*/  IMAD.SHL.U32 R3, R0, 0x2, RZ ;  /* 0x0000000200037824 */ /* 0x000fca00078e00ff */
[----:B------:R-:W-:Y:S02]  /*03a0*/  LOP3.LUT R13, R17, R14, R3, 0x96, !PT ;  /* 0x0000000e110d7212 */ /* 0x000fe400078e9603 */
[----:B------:R-:W-:Y:S02]  /*03b0*/  IADD3 R3, PT, PT, R12, 0x587c5, RZ ;  /* 0x000587c50c037810 */ /* 0x000fe40007ffe0ff */
[----:B------:R-:W-:Y:S01]  /*03c0*/  LOP3.LUT R0, R13, R0, RZ, 0x3c, !PT ;  /* 0x000000000d007212 */ /* 0x000fe200078e3cff */
[----:B------:R-:W-:-:S04]  /*03d0*/  IMAD.MOV.U32 R13, RZ, RZ, 0x2f800000 ;  /* 0x2f800000ff0d7424 */ /* 0x000fc800078e00ff */
[----:B------:R-:W-:-:S05]  /*03e0*/  IMAD.IADD R14, R0, 0x1, R3 ;  /* 0x00000001000e7824 */ /* 0x000fca00078e0203 */
[----:B------:R-:W-:-:S05]  /*03f0*/  I2FP.F32.U32 R14, R14 ;  /* 0x0000000e000e7245 */ /* 0x000fca0000201000 */
[----:B------:R-:W-:-:S05]  /*0400*/  FFMA R14, R14, R13, 1.1641532182693481445e-10 ;  /* 0x2f0000000e0e7423 */ /* 0x000fca000000000d */
[----:B------:R-:W-:-:S13]  /*0410*/  FSETP.GEU.AND P0, PT, R14, 1.175494350822287508e-38, PT ;  /* 0x008000000e00780b */ /* 0x000fda0003f0e000 */
[----:B------:R-:W-:-:S04]  /*0420*/  @!P0 FMUL R14, R14, 8388608 ;  /* 0x4b0000000e0e8820 */ /* 0x000fc80000400000 */
[----:B------:R-:W-:-:S05]  /*0430*/  VIADD R15, R14, 0xc0d55555 ;  /* 0xc0d555550e0f7836 */ /* 0x000fca0000000000 */
[----:B------:R-:W-:-:S04]  /*0440*/  LOP3.LUT R15, R15, 0xff800000, RZ, 0xc0, !PT ;  /* 0xff8000000f0f7812 */ /* 0x000fc800078ec0ff */
[----:B------:R-:W-:Y:S01]  /*0450*/  I2FP.F32.S32 R28, R15 ;  /* 0x0000000f001c7245 */ /* 0x000fe20000201400 */
[C---:B------:R-:W-:Y:S01]  /*0460*/  IMAD.IADD R26, R14.reuse, 0x1, -R15 ;  /* 0x000000010e1a7824 */ /* 0x040fe200078e0a0f */
[----:B------:R-:W-:Y:S02]  /*0470*/  FSEL R15, RZ, -23, P0 ;  /* 0xc1b80000ff0f7808 */ /* 0x000fe40000000000 */
[----:B------:R-:W-:Y:S01]  /*0480*/  ISETP.GT.U32.AND P0, PT, R14, 0x7f7fffff, PT ;  /* 0x7f7fffff0e00780c */ /* 0x000fe20003f04070 */
[----:B------:R-:W-:Y:S02]  /*0490*/  FADD R26, R26, -1 ;  /* 0xbf8000001a1a7421 */ /* 0x000fe40000000000 */
[----:B------:R-:W-:Y:S01]  /*04a0*/  FFMA R15, R28, 1.1920928955078125e-07, R15 ;  /* 0x340000001c0f7823 */ /* 0x000fe2000000000f */
[----:B------:R-:W-:Y:S01]  /*04b0*/  FMUL R28, R4, 0.63661974668502807617 ;  /* 0x3f22f983041c7820 */ /* 0x000fe20000400000 */
[----:B------:R-:W-:-:S04]  /*04c0*/  FFMA R27, R26, -R27, 0.14084610342979431152 ;  /* 0x3e1039f61a1b7423 */ /* 0x000fc8000000081b */
[C---:B------:R-:W-:Y:S01]  /*04d0*/  FFMA R27, R26.reuse, R27, -0.12148627638816833496 ;  /* 0xbdf8cdcc1a1b7423 */ /* 0x040fe2000000001b */
[----:B------:R-:W0:Y:S03]  /*04e0*/  F2I.NTZ R28, R28 ;  /* 0x0000001c001c7305 */ /* 0x000e260000203100 */
[----:B------:R-:W-:-:S04]  /*04f0*/  FFMA R27, R26, R27, 0.13980610668659210205 ;  /* 0x3e0f29551a1b7423 */ /* 0x000fc8000000001b */
[----:B------:R-:W-:-:S04]  /*0500*/  FFMA R27, R26, R27, -0.16684235632419586182 ;  /* 0xbe2ad8b91a1b7423 */ /* 0x000fc8000000001b */
[----:B------:R-:W-:-:S04]  /*0510*/  FFMA R27, R26, R27, 0.20012299716472625732 ;  /* 0x3e4ced0b1a1b7423 */ /* 0x000fc8000000001b */
[----:B------:R-:W-:Y:S01]  /*0520*/  FFMA R27, R26, R27, -0.24999669194221496582 ;  /* 0xbe7fff221a1b7423 */ /* 0x000fe2000000001b */
[----:B0-----:R-:W-:-:S03]  /*0530*/  I2FP.F32.S32 R29, R28 ;  /* 0x0000001c001d7245 */ /* 0x001fc60000201400 */
[----:B------:R-:W-:-:S04]  /*0540*/  FFMA R27, R26, R27, 0.33333182334899902344 ;  /* 0x3eaaaa781a1b7423 */ /* 0x000fc8000000001b */
[----:B------:R-:W-:-:S04]  /*0550*/  FFMA R27, R26, R27, -0.5 ;  /* 0xbf0000001a1b7423 */ /* 0x000fc8000000001b */
[----:B------:R-:W-:-:S04]  /*0560*/  FMUL R27, R26, R27 ;  /* 0x0000001b1a1b7220 */ /* 0x000fc80000400000 */
[----:B------:R-:W-:-:S04]  /*0570*/  FFMA R26, R26, R27, R26 ;  /* 0x0000001b1a1a7223 */ /* 0x000fc8000000001a */
[----:B------:R-:W-:Y:S01]  /*0580*/  FFMA R26, R15, 0.69314718246459960938, R26 ;  /* 0x3f3172180f1a7823 */ /* 0x000fe2000000001a */
[----:B------:R-:W-:-:S05]  /*0590*/  MOV R15, 0x7f800000 ;  /* 0x7f800000000f7802 */ /* 0x000fca0000000f00 */
[C---:B------:R-:W-:Y:S01]  /*05a0*/  @P0 FFMA R26, R14.reuse, R15, +INF ;  /* 0x7f8000000e1a0423 */ /* 0x040fe2000000000f */
[----:B------:R-:W-:Y:S01]  /*05b0*/  FSETP.NEU.AND P0, PT, R14, RZ, PT ;  /* 0x000000ff0e00720b */ /* 0x000fe20003f0d000 */
[C---:B------:R-:W-:Y:S01]  /*05c0*/  FFMA R14, R29.reuse, -1.5707962512969970703, R4 ;  /* 0xbfc90fda1d0e7823 */ /* 0x040fe20000000004 */
[----:B------:R-:W-:Y:S02]  /*05d0*/  IMAD.MOV.U32 R15, RZ, RZ, R17 ;  /* 0x000000ffff0f7224 */ /* 0x000fe400078e0011 */
[----:B------:R-:W-:Y:S01]  /*05e0*/  FSEL R17, R26, -INF , P0 ;  /* 0xff8000001a117808 */ /* 0x000fe20000000000 */
[----:B------:R-:W-:-:S04]  /*05f0*/  FFMA R14, R29, -7.5497894158615963534e-08, R14 ;  /* 0xb3a221681d0e7823 */ /* 0x000fc8000000000e */
[----:B------:R-:W-:Y:S01]  /*0600*/  FFMA R29, R29, -5.3903029534742383927e-15, R14 ;  /* 0xa7c234c51d1d7823 */ /* 0x000fe2000000000e */
[----:B------:R-:W-:Y:S01]  /*0610*/  IMAD.MOV.U32 R14, RZ, RZ, R16 ;  /* 0x000000ffff0e7224 */ /* 0x000fe200078e0010 */
[----:B------:R-:W-:Y:S06]  /*0620*/  @!P1 BRA `(.L_x_7) ;  /* 0x0000000400789947 */ /* 0x000fec0003800000 */
[----:B------:R-:W-:-:S13]  /*0630*/  FSETP.NEU.AND P0, PT, |R4|, +INF , PT ;  /* 0x7f8000000400780b */ /* 0x000fda0003f0d200 */
[----:B------:R-:W-:Y:S01]  /*0640*/  @!P0 FMUL R29, RZ, R4 ;  /* 0x00000004ff1d8220 */ /* 0x000fe20000400000 */
[----:B------:R-:W-:Y:S01]  /*0650*/  @!P0 IMAD.MOV.U32 R28, RZ, RZ, RZ ;  /* 0x000000ffff1c8224 */ /* 0x000fe200078e00ff */
[----:B------:R-:W-:Y:S06]  /*0660*/  @!P0 BRA `(.L_x_7) ;  /* 0x0000000400688947 */ /* 0x000fec0003800000 */
[----:B------:R-:W-:Y:S01]  /*0670*/  IMAD.SHL.U32 R16, R4, 0x100, RZ ;  /* 0x0000010004107824 */ /* 0x000fe200078e00ff */
[----:B------:R-:W-:Y:S01]  /*0680*/  CS2R R26, SRZ ;  /* 0x00000000001a7805 */ /* 0x000fe2000001ff00 */
[----:B------:R-:W0:Y:S03]  /*0690*/  LDCU.64 UR6, c[0x4][0x60] ;  /* 0x01000c00ff0677ac */ /* 0x000e260008000a00 */
[----:B------:R-:W-:Y:S01]  /*06a0*/  LOP3.LUT R16, R16, 0x80000000, RZ, 0xfc, !PT ;  /* 0x8000000010107812 */ /* 0x000fe200078efcff */
[----:B------:R-:W-:Y:S01]  /*06b0*/  UMOV UR5, URZ ;  /* 0x000000ff00057c82 */ /* 0x000fe20008000000 */
[----:B------:R-:W-:-:S05]  /*06c0*/  UMOV UR4, URZ ;  /* 0x000000ff00047c82 */ /* 0x000fca0008000000 */
.L_x_8:
[----:B0-----:R-:W-:Y:S01]  /*06d0*/  MOV R29, UR7 ;  /* 0x00000007001d7c02 */ /* 0x001fe20008000f00 */
[----:B------:R-:W-:-:S05]  /*06e0*/  IMAD.U32 R28, RZ, RZ, UR6 ;  /* 0x00000006ff1c7e24 */ /* 0x000fca000f8e00ff */
[----:B------:R-:W2:Y:S01]  /*06f0*/  LDG.E.CONSTANT R29, desc[UR8][R28.64] ;  /* 0x000000081c1d7981 */ /* 0x000ea2000c1e9900 */
[----:B------:R-:W-:Y:S01]  /*0700*/  UIADD3 UR4, UPT, UPT, UR4, 0x1, URZ ;  /* 0x0000000104047890 */ /* 0x000fe2000fffe0ff */
[C---:B------:R-:W-:Y:S01]  /*0710*/  ISETP.EQ.AND P1, PT, R26.reuse, 0x4, PT ;  /* 0x000000041a00780c */ /* 0x040fe20003f22270 */
[----:B------:R-:W-:Y:S01]  /*0720*/  UIADD3 UR6, UP1, UPT, UR6, 0x4, URZ ;  /* 0x0000000406067890 */ /* 0x000fe2000ff3e0ff */
[C---:B------:R-:W-:Y:S01]  /*0730*/  ISETP.EQ.AND P2, PT, R26.reuse, 0x8, PT ;  /* 0x000000081a00780c */ /* 0x040fe20003f42270 */
[----:B------:R-:W-:Y:S01]  /*0740*/  UISETP.NE.AND UP0, UPT, UR4, 0x6, UPT ;  /* 0x000000060400788c */ /* 0x000fe2000bf05270 */
[C---:B------:R-:W-:Y:S01]  /*0750*/  ISETP.EQ.AND P3, PT, R26.reuse, 0xc, PT ;  /* 0x0000000c1a00780c */ /* 0x040fe20003f62270 */
[----:B------:R-:W-:Y:S01]  /*0760*/  UIADD3.X UR7, UPT, UPT, URZ, UR7, URZ, UP1, !UPT ;  /* 0x00000007ff077290 */ /* 0x000fe20008ffe4ff */
[C---:B------:R-:W-:Y:S02]  /*0770*/  ISETP.EQ.AND P4, PT, R26.reuse, 0x10, PT ;  /* 0x000000101a00780c */ /* 0x040fe40003f82270 */
[----:B------:R-:W-:Y:S01]  /*0780*/  ISETP.EQ.AND P5, PT, R26, 0x14, PT ;  /* 0x000000141a00780c */ /* 0x000fe20003fa2270 */
[----:B--2---:R-:W-:-:S03]  /*0790*/  IMAD.WIDE.U32 R28, R29, R16, RZ ;  /* 0x000000101d1c7225 */ /* 0x004fc600078e00ff */
[----:B------:R-:W-:-:S04]  /*07a0*/  IADD3 R28, P0, PT, R28, R27, RZ ;  /* 0x0000001b1c1c7210 */ /* 0x000fc80007f1e0ff */
[----:B------:R-:W-:Y:S01]  /*07b0*/  IADD3.X R27, PT, PT, R29, UR5, RZ, P0, !PT ;  /* 0x000000051d1b7c10 */ /* 0x000fe200087fe4ff */
[--C-:B------:R-:W-:Y:S01]  /*07c0*/  @P1 IMAD.MOV.U32 R21, RZ, RZ, R28.reuse ;  /* 0x000000ffff151224 */ /* 0x100fe200078e001c */
[C---:B------:R-:W-:Y:S01]  /*07d0*/  ISETP.EQ.AND P0, PT, R26.reuse, RZ, PT ;  /* 0x000000ff1a00720c */ /* 0x040fe20003f02270 */
[--C-:B------:R-:W-:Y:S02]  /*07e0*/  @P2 IMAD.MOV.U32 R22, RZ, RZ, R28.reuse ;  /* 0x000000ffff162224 */ /* 0x100fe400078e001c */
[----:B------:R-:W-:Y:S01]  /*07f0*/  @P5 MOV R25, R28 ;  /* 0x0000001c00195202 */ /* 0x000fe20000000f00 */
[--C-:B------:R-:W-:Y:S02]  /*0800*/  @P3 IMAD.MOV.U32 R23, RZ, RZ, R28.reuse ;  /* 0x000000ffff173224 */ /* 0x100fe400078e001c */
[----:B------:R-:W-:Y:S02]  /*0810*/  @P4 IMAD.MOV.U32 R24, RZ, RZ, R28 ;  /* 0x000000ffff184224 */ /* 0x000fe400078e001c */
[----:B------:R-:W-:-:S05]  /*0820*/  VIADD R26, R26, 0x4 ;  /* 0x000000041a1a7836 */ /* 0x000fca0000000000 */
[----:B------:R-:W-:Y:S01]  /*0830*/  @P0 IMAD.MOV.U32 R19, RZ, RZ, R28 ;  /* 0x000000ffff130224 */ /* 0x000fe200078e001c */
[----:B------:R-:W-:Y:S06]  /*0840*/  BRA.U UP0, `(.L_x_8) ;  /* 0xfffffffd00a07547 */ /* 0x000fec000b83ffff */
[----:B------:R-:W-:Y:S01]  /*0850*/  SHF.R.U32.HI R28, RZ, 0x17, R4 ;  /* 0x00000017ff1c7819 */ /* 0x000fe20000011604 */
[----:B------:R-:W-:Y:S03]  /*0860*/  BSSY.RECONVERGENT B3, `(.L_x_9) ;  /* 0x0000028000037945 */ /* 0x000fe60003800200 */
[C---:B------:R-:W-:Y:S02]  /*0870*/  LOP3.LUT R16, R28.reuse, 0xe0, RZ, 0xc0, !PT ;  /* 0x000000e01c107812 */ /* 0x040fe400078ec0ff */
[----:B------:R-:W-:-:S03]  /*0880*/  LOP3.LUT P6, RZ, R28, 0x1f, RZ, 0xc0, !PT ;  /* 0x0000001f1cff7812 */ /* 0x000fc600078cc0ff */
[----:B------:R-:W-:-:S05]  /*0890*/  VIADD R16, R16, 0xffffff80 ;  /* 0xffffff8010107836 */ /* 0x000fca0000000000 */
[----:B------:R-:W-:-:S05]  /*08a0*/  SHF.R.U32.HI R16, RZ, 0x5, R16 ;  /* 0x00000005ff107819 */ /* 0x000fca0000011610 */
[----:B------:R-:W-:-:S05]  /*08b0*/  IMAD.U32 R26, R16, -0x4, RZ ;  /* 0xfffffffc101a7824 */ /* 0x000fca00078e00ff */
[C---:B------:R-:W-:Y:S02]  /*08c0*/  ISETP.EQ.AND P3, PT, R26.reuse, -0x18, PT ;  /* 0xffffffe81a00780c */ /* 0x040fe40003f62270 */
[C---:B------:R-:W-:Y:S02]  /*08d0*/  ISETP.EQ.AND P4, PT, R26.reuse, -0x14, PT ;  /* 0xffffffec1a00780c */ /* 0x040fe40003f82270 */
[C---:B------:R-:W-:Y:S02]  /*08e0*/  ISETP.EQ.AND P2, PT, R26.reuse, -0x10, PT ;  /* 0xfffffff01a00780c */ /* 0x040fe40003f42270 */
[C---:B------:R-:W-:Y:S02]  /*08f0*/  ISETP.EQ.AND P1, PT, R26.reuse, -0xc, PT ;  /* 0xfffffff41a00780c */ /* 0x040fe40003f22270 */
[C---:B------:R-:W-:Y:S02]  /*0900*/  ISETP.EQ.AND P0, PT, R26.reuse, -0x8, PT ;  /* 0xfffffff81a00780c */ /* 0x040fe40003f02270 */
[----:B------:R-:W-:-:S03]  /*0910*/  ISETP.EQ.AND P5, PT, R26, RZ, PT ;  /* 0x000000ff1a00720c */ /* 0x000fc60003fa2270 */
[--C-:B------:R-:W-:Y:S01]  /*0920*/  @P3 IMAD.MOV.U32 R29, RZ, RZ, R19.reuse ;  /* 0x000000ffff1d3224 */ /* 0x100fe200078e0013 */
[C---:B------:R-:W-:Y:S01]  /*0930*/  ISETP.EQ.AND P3, PT, R26.reuse, -0x4, PT ;  /* 0xfffffffc1a00780c */ /* 0x040fe20003f62270 */
[----:B------:R-:W-:Y:S01]  /*0940*/  @P4 IMAD.MOV.U32 R16, RZ, RZ, R19 ;  /* 0x000000ffff104224 */ /* 0x000fe200078e0013 */
[----:B------:R-:W-:Y:S01]  /*0950*/  @P4 MOV R29, R21 ;  /* 0x00000015001d4202 */ /* 0x000fe20000000f00 */
[----:B------:R-:W-:Y:S01]  /*0960*/  @P2 IMAD.MOV.U32 R16, RZ, RZ, R21 ;  /* 0x000000ffff102224 */ /* 0x000fe200078e0015 */
[----:B------:R-:W-:Y:S01]  /*0970*/  ISETP.EQ.AND P4, PT, R26, 0x4, PT ;  /* 0x000000041a00780c */ /* 0x000fe20003f82270 */
[--C-:B------:R-:W-:Y:S02]  /*0980*/  @P2 IMAD.MOV.U32 R29, RZ, RZ, R22.reuse ;  /* 0x000000ffff1d2224 */ /* 0x100fe400078e0016 */
[----:B------:R-:W-:Y:S02]  /*0990*/  @P1 IMAD.MOV.U32 R16, RZ, RZ, R22 ;  /* 0x000000ffff101224 */ /* 0x000fe400078e0016 */
[--C-:B------:R-:W-:Y:S01]  /*09a0*/  @P1 IMAD.MOV.U32 R29, RZ, RZ, R23.reuse ;  /* 0x000000ffff1d1224 */ /* 0x100fe200078e0017 */
[----:B------:R-:W-:Y:S01]  /*09b0*/  @P0 MOV R29, R24 ;  /* 0x00000018001d0202 */ /* 0x000fe20000000f00 */
[----:B------:R-:W-:-:S02]  /*09c0*/  @P0 IMAD.MOV.U32 R16, RZ, RZ, R23 ;  /* 0x000000ffff100224 */ /* 0x000fc400078e0017 */
[----:B------:R-:W-:Y:S02]  /*09d0*/  @P3 IMAD.MOV.U32 R16, RZ, RZ, R24 ;  /* 0x000000ffff103224 */ /* 0x000fe400078e0018 */
[--C-:B------:R-:W-:Y:S02]  /*09e0*/  @P3 IMAD.MOV.U32 R29, RZ, RZ, R25.reuse ;  /* 0x000000ffff1d3224 */ /* 0x100fe400078e0019 */
[----:B------:R-:W-:Y:S02]  /*09f0*/  @P5 IMAD.MOV.U32 R16, RZ, RZ, R25 ;  /* 0x000000ffff105224 */ /* 0x000fe400078e0019 */
[--C-:B------:R-:W-:Y:S02]  /*0a00*/  @P5 IMAD.MOV.U32 R29, RZ, RZ, R27.reuse ;  /* 0x000000ffff1d5224 */ /* 0x100fe400078e001b */
[----:B------:R-:W-:Y:S01]  /*0a10*/  @P4 IMAD.MOV.U32 R16, RZ, RZ, R27 ;  /* 0x000000ffff104224 */ /* 0x000fe200078e001b */
[----:B------:R-:W-:Y:S06]  /*0a20*/  @!P6 BRA `(.L_x_10) ;  /* 0x00000000002ce947 */ /* 0x000fec0003800000 */
[----:B------:R-:W-:Y:S02]  /*0a30*/  ISETP.EQ.AND P6, PT, R26, 0x8, PT ;  /* 0x000000081a00780c */ /* 0x000fe40003fc2270 */
[----:B------:R-:W-:Y:S01]  /*0a40*/  @P2 MOV R26, R19 ;  /* 0x00000013001a2202 */ /* 0x000fe20000000f00 */
[----:B------:R-:W-:Y:S02]  /*0a50*/  @P1 IMAD.MOV.U32 R26, RZ, RZ, R21 ;  /* 0x000000ffff1a1224 */ /* 0x000fe400078e0015 */
[----:B------:R-:W-:Y:S02]  /*0a60*/  @P0 IMAD.MOV.U32 R26, RZ, RZ, R22 ;  /* 0x000000ffff1a0224 */ /* 0x000fe400078e0016 */
[----:B------:R-:W-:Y:S02]  /*0a70*/  @P3 IMAD.MOV.U32 R26, RZ, RZ, R23 ;  /* 0x000000ffff1a3224 */ /* 0x000fe400078e0017 */
[----:B------:R-:W-:Y:S02]  /*0a80*/  @P5 IMAD.MOV.U32 R26, RZ, RZ, R24 ;  /* 0x000000ffff1a5224 */ /* 0x000fe400078e0018 */
[----:B------:R-:W-:-:S02]  /*0a90*/  @P4 IMAD.MOV.U32 R26, RZ, RZ, R25 ;  /* 0x000000ffff1a4224 */ /* 0x000fc400078e0019 */
[----:B------:R-:W-:Y:S02]  /*0aa0*/  @P6 MOV R26, R27 ;  /* 0x0000001b001a6202 */ /* 0x000fe40000000f00 */
[----:B------:R-:W-:-:S04]  /*0ab0*/  LOP3.LUT R27, R28, 0x1f, RZ, 0xc0, !PT ;  /* 0x0000001f1c1b7812 */ /* 0x000fc800078ec0ff */
[-C--:B------:R-:W-:Y:S02]  /*0ac0*/  SHF.L.W.U32.HI R29, R16, R27.reuse, R29 ;  /* 0x0000001b101d7219 */ /* 0x080fe40000010e1d */
[----:B------:R-:W-:-:S07]  /*0ad0*/  SHF.L.W.U32.HI R16, R26, R27, R16 ;  /* 0x0000001b1a107219 */ /* 0x000fce0000010e10 */
.L_x_10:
[----:B------:R-:W-:Y:S05]  /*0ae0*/  BSYNC.RECONVERGENT B3 ;  /* 0x0000000000037941 */ /* 0x000fea0003800200 */
.L_x_9:
[C-C-:B------:R-:W-:Y:S01]  /*0af0*/  SHF.L.W.U32.HI R27, R16.reuse, 0x2, R29.reuse ;  /* 0x00000002101b7819 */ /* 0x140fe20000010e1d */
[----:B------:R-:W-:Y:S01]  /*0b00*/  IMAD.SHL.U32 R16, R16, 0x4, RZ ;  /* 0x0000000410107824 */ /* 0x000fe200078e00ff */
[----:B------:R-:W-:Y:S01]  /*0b10*/  ISETP.GE.AND P0, PT, R4, RZ, PT ;  /* 0x000000ff0400720c */ /* 0x000fe20003f06270 */
[----:B------:R-:W-:Y:S01]  /*0b20*/  UMOV UR4, 0x54442d19 ;  /* 0x54442d1900047882 */ /* 0x000fe20000000000 */
[----:B------:R-:W-:Y:S01]  /*0b30*/  LOP3.LUT R4, R27, R4, RZ, 0x3c, !PT ;  /* 0x000000041b047212 */ /* 0x000fe200078e3cff */
[----:B------:R-:W-:Y:S01]  /*0b40*/  UMOV UR5, 0x3bf921fb ;  /* 0x3bf921fb00057882 */ /* 0x000fe20000000000 */
[----:B------:R-:W-:Y:S02]  /*0b50*/  SHF.R.U32.HI R28, RZ, 0x1e, R29 ;  /* 0x0000001eff1c7819 */ /* 0x000fe4000001161d */
[----:B------:R-:W-:Y:S02]  /*0b60*/  ISETP.GE.AND P1, PT, R4, RZ, PT ;  /* 0x000000ff0400720c */ /* 0x000fe40003f26270 */
[----:B------:R-:W-:-:S02]  /*0b70*/  SHF.R.S32.HI R4, RZ, 0x1f, R27 ;  /* 0x0000001fff047819 */ /* 0x000fc4000001141b */
[----:B------:R-:W-:Y:S02]  /*0b80*/  LEA.HI R28, R27, R28, RZ, 0x1 ;  /* 0x0000001c1b1c7211 */ /* 0x000fe400078f08ff */
[C---:B------:R-:W-:Y:S02]  /*0b90*/  LOP3.LUT R27, R4.reuse, R27, RZ, 0x3c, !PT ;  /* 0x0000001b041b7212 */ /* 0x040fe400078e3cff */
[----:B------:R-:W-:Y:S01]  /*0ba0*/  LOP3.LUT R26, R4, R16, RZ, 0x3c, !PT ;  /* 0x00000010041a7212 */ /* 0x000fe200078e3cff */
[----:B------:R-:W-:-:S04]  /*0bb0*/  IMAD.MOV R4, RZ, RZ, -R28 ;  /* 0x000000ffff047224 */ /* 0x000fc800078e0a1c */
[----:B------:R-:W-:Y:S01]  /*0bc0*/  @!P0 IMAD.MOV.U32 R28, RZ, RZ, R4 ;  /* 0x000000ffff1c8224 */ /* 0x000fe200078e0004 */
[----:B------:R-:W0:Y:S02]  /*0bd0*/  I2F.F64.S64 R26, R26 ;  /* 0x0000001a001a7312 */ /* 0x000e240000301c00 */
[----:B0-----:R-:W-:-:S06]  /*0be0*/  DMUL R26, R26, UR4 ;  /* 0x000000041a1a7c28 */ /* 0x001fcc0008000000 */
[----:B------:R-:W0:Y:S02]  /*0bf0*/  F2F.F32.F64 R29, R26 ;  /* 0x0000001a001d7310 */ /* 0x000e240000301000 */
[----:B0-----:R-:W-:-:S07]  /*0c00*/  FSEL R29, -R29, R29, !P1 ;  /* 0x0000001d1d1d7208 */ /* 0x001fce0004800100 */
.L_x_7:
[----:B------:R-:W-:Y:S05]  /*0c10*/  BSYNC.RECONVERGENT B2 ;  /* 0x0000000000027941 */ /* 0x000fea0003800200 */
.L_x_6:
[----:B------:R-:W-:Y:S01]  /*0c20*/  LOP3.LUT R4, R28, 0x1, RZ, 0xc0, !PT ;  /* 0x000000011c047812 */ /* 0x000fe200078ec0ff */
[----:B------:R-:W-:Y:S01]  /*0c30*/  FMUL R27, R29, R29 ;  /* 0x0000001d1d1b7220 */ /* 0x000fe20000400000 */
[----:B------:R-:W-:Y:S01]  /*0c40*/  MOV R16, 0x3c0885e4 ;  /* 0x3c0885e400107802 */ /* 0x000fe20000000f00 */
[----:B------:R-:W-:Y:S01]  /*0c50*/  IMAD.MOV.U32 R26, RZ, RZ, 0x3e2aaaa8 ;  /* 0x3e2aaaa8ff1a7424 */ /* 0x000fe200078e00ff */
[----:B------:R-:W-:Y:S01]  /*0c60*/  ISETP.NE.U32.AND P0, PT, R4, 0x1, PT ;  /* 0x000000010400780c */ /* 0x000fe20003f05070 */
[----:B------:R-:W-:Y:S02]  /*0c70*/  IMAD.MOV.U32 R4, RZ, RZ, 0x37cbac00 ;  /* 0x37cbac00ff047424 */ /* 0x000fe400078e00ff */
[----:B------:R-:W-:Y:S01]  /*0c80*/  FMUL R17, R17, R8 ;  /* 0x0000000811117220 */ /* 0x000fe20000400000 */
[----:B------:R-:W-:Y:S01]  /*0c90*/  VIADD R28, R28, 0x1 ;  /* 0x000000011c1c7836 */ /* 0x000fe20000000000 */
[----:B------:R-:W-:Y:S01]  /*0ca0*/  FSEL R16, R16, 0.041666727513074874878, !P0 ;  /* 0x3d2aaabb10107808 */ /* 0x000fe20004000000 */
[----:B------:R-:W-:Y:S01]  /*0cb0*/  FFMA R4, R27, R4, -0.0013887860113754868507 ;  /* 0xbab607ed1b047423 */ /* 0x000fe20000000004 */
[----:B------:R-:W-:-:S02]  /*0cc0*/  FSEL R26, -R26, -0.4999999701976776123, !P0 ;  /* 0xbeffffff1a1a7808 */ /* 0x000fc40004000100 */
[----:B------:R-:W-:Y:S02]  /*0cd0*/  LOP3.LUT P1, RZ, R28, 0x2, RZ, 0xc0, !PT ;  /* 0x000000021cff7812 */ /* 0x000fe4000782c0ff */
[----:B------:R-:W-:-:S05]  /*0ce0*/  FSEL R4, R4, -0.00019574658654164522886, P0 ;  /* 0xb94d415304047808 */ /* 0x000fca0000000000 */
[----:B------:R-:W-:Y:S01]  /*0cf0*/  FFMA R16, R27, R4, R16 ;  /* 0x000000041b107223 */ /* 0x000fe20000000010 */
[----:B------:R-:W-:-:S03]  /*0d00*/  FSEL R4, R29, 1, !P0 ;  /* 0x3f8000001d047808 */ /* 0x000fc60004000000 */
[C---:B------:R-:W-:Y:S02]  /*0d10*/  FFMA R16, R27.reuse, R16, R26 ;  /* 0x000000101b107223 */ /* 0x040fe4000000001a */
[----:B------:R-:W-:-:S04]  /*0d20*/  FFMA R27, R27, R4, RZ ;  /* 0x000000041b1b7223 */ /* 0x000fc800000000ff */
[----:B------:R-:W-:-:S04]  /*0d30*/  FFMA R27, R27, R16, R4 ;  /* 0x000000101b1b7223 */ /* 0x000fc80000000004 */
[----:B------:R-:W-:-:S04]  /*0d40*/  @P1 FADD R27, RZ, -R27 ;  /* 0x8000001bff1b1221 */ /* 0x000fc80000000000 */
[----:B------:R-:W-:-:S05]  /*0d50*/  FFMA R2, R27, -R17, R2 ;  /* 0x800000111b027223 */ /* 0x000fca0000000002 */
[----:B------:R-:W-:-:S13]  /*0d60*/  FSETP.GEU.AND P0, PT, R2, RZ, PT ;  /* 0x000000ff0200720b */ /* 0x000fda0003f0e000 */
[----:B------:R-:W-:Y:S05]  /*0d70*/  @!P0 BRA `(.L_x_11) ;  /* 0x0000000000cc8947 */ /* 0x000fea0003800000 */
[----:B------:R-:W0:Y:S02]  /*0d80*/  LDCU UR4, c[0x0][0x388] ;  /* 0x00007100ff0477ac */ /* 0x000e240008000800 */
[----:B0-----:R-:W-:-:S13]  /*0d90*/  FSETP.GE.AND P0, PT, R2, UR4, PT ;  /* 0x0000000402007c0b */ /* 0x001fda000bf06000 */
[----:B------:R-:W-:Y:S05]  /*0da0*/  @P0 BRA `(.L_x_12) ;  /* 0x0000000000a00947 */ /* 0x000fea0003800000 */
[----:B------:R-:W-:Y:S01]  /*0db0*/  SHF.R.U32.HI R4, RZ, 0x2, R5 ;  /* 0x00000002ff047819 */ /* 0x000fe20000011605 */
[----:B------:R-:W-:-:S03]  /*0dc0*/  IMAD.SHL.U32 R3, R0, 0x10, RZ ;  /* 0x0000001000037824 */ /* 0x000fc600078e00ff */
[----:B------:R-:W-:-:S05]  /*0dd0*/  LOP3.LUT R4, R4, R5, RZ, 0x3c, !PT ;  /* 0x0000000504047212 */ /* 0x000fca00078e3cff */
[----:B------:R-:W-:-:S05]  /*0de0*/  IMAD.SHL.U32 R5, R4, 0x2, RZ ;  /* 0x0000000204057824 */ /* 0x000fca00078e00ff */
[----:B------:R-:W-:Y:S01]  /*0df0*/  LOP3.LUT R5, R4, R5, R3, 0x96, !PT ;  /* 0x0000000504057212 */ /* 0x000fe200078e9603 */
[----:B------:R-:W-:-:S03]  /*0e00*/  VIADD R3, R12, 0xb0f8a ;  /* 0x000b0f8a0c037836 */ /* 0x000fc60000000000 */
[----:B------:R-:W-:-:S05]  /*0e10*/  LOP3.LUT R16, R5, R0, RZ, 0x3c, !PT ;  /* 0x0000000005107212 */ /* 0x000fca00078e3cff */
[----:B------:R-:W-:-:S05]  /*0e20*/  IMAD.IADD R4, R16, 0x1, R3 ;  /* 0x0000000110047824 */ /* 0x000fca00078e0203 */
[----:B------:R-:W-:-:S05]  /*0e30*/  I2FP.F32.U32 R4, R4 ;  /* 0x0000000400047245 */ /* 0x000fca0000201000 */
[----:B------:R-:W-:-:S05]  /*0e40*/  FFMA R4, R4, R13, 1.1641532182693481445e-10 ;  /* 0x2f00000004047423 */ /* 0x000fca000000000d */
[----:B------:R-:W-:-:S13]  /*0e50*/  FSETP.GEU.AND P0, PT, R4, R7, PT ;  /* 0x000000070400720b */ /* 0x000fda0003f0e000 */
[----:B------:R-:W-:Y:S05]  /*0e60*/  @!P0 BRA `(.L_x_13) ;  /* 0x00000000004c8947 */ /* 0x000fea0003800000 */
[----:B------:R-:W-:Y:S01]  /*0e70*/  SHF.R.U32.HI R3, RZ, 0x2, R6 ;  /* 0x00000002ff037819 */ /* 0x000fe20000011606 */
[----:B------:R-:W-:Y:S01]  /*0e80*/  VIADD R12, R12, 0x10974f ;  /* 0x0010974f0c0c7836 */ /* 0x000fe20000000000 */
[----:B------:R-:W-:Y:S01]  /*0e90*/  SHF.L.U32 R4, R16, 0x4, RZ ;  /* 0x0000000410047819 */ /* 0x000fe200000006ff */
[----:B------:R-:W-:Y:S01]  /*0ea0*/  UMOV UR4, 0x54442d18 ;  /* 0x54442d1800047882 */ /* 0x000fe20000000000 */
[----:B------:R-:W-:Y:S01]  /*0eb0*/  LOP3.LUT R3, R3, R6, RZ, 0x3c, !PT ;  /* 0x0000000603037212 */ /* 0x000fe200078e3cff */
[----:B------:R-:W-:Y:S01]  /*0ec0*/  UMOV UR5, 0x400921fb ;  /* 0x400921fb00057882 */ /* 0x000fe20000000000 */
[----:B------:R-:W-:-:S03]  /*0ed0*/  MOV R6, R0 ;  /* 0x0000000000067202 */ /* 0x000fc60000000f00 */
[----:B------:R-:W-:-:S05]  /*0ee0*/  IMAD.SHL.U32 R5, R3, 0x2, RZ ;  /* 0x0000000203057824 */ /* 0x000fca00078e00ff */
[----:B------:R-:W-:-:S04]  /*0ef0*/  LOP3.LUT R5, R3, R5, R4, 0x96, !PT ;  /* 0x0000000503057212 */ /* 0x000fc800078e9604 */
[----:B------:R-:W-:Y:S01]  /*0f00*/  LOP3.LUT R17, R5, R16, RZ, 0x3c, !PT ;  /* 0x0000001005117212 */ /* 0x000fe200078e3cff */
[----:B------:R-:W-:-:S04]  /*0f10*/  IMAD.MOV.U32 R5, RZ, RZ, R15 ;  /* 0x000000ffff057224 */ /* 0x000fc800078e000f */
[----:B------:R-:W-:-:S05]  /*0f20*/  IMAD.IADD R3, R17, 0x1, R12 ;  /* 0x0000000111037824 */ /* 0x000fca00078e020c */
[----:B------:R-:W-:-:S05]  /*0f30*/  I2FP.F32.U32 R4, R3 ;  /* 0x0000000300047245 */ /* 0x000fca0000201000 */
[----:B------:R-:W-:Y:S01]  /*0f40*/  FFMA R3, R4, R13, 1.1641532182693481445e-10 ;  /* 0x2f00000004037423 */ /* 0x000fe2000000000d */
[----:B------:R-:W-:-:S03]  /*0f50*/  IMAD.MOV.U32 R13, RZ, RZ, R14 ;  /* 0x000000ffff0d7224 */ /* 0x000fc600078e000e */
[----:B------:R-:W0:Y:S02]  /*0f60*/  F2F.F64.F32 R26, R3 ;  /* 0x00000003001a7310 */ /* 0x000e240000201800 */
[----:B0-----:R-:W-:-:S06]  /*0f70*/  DMUL R26, R26, UR4 ;  /* 0x000000041a1a7c28 */ /* 0x001fcc0008000000 */
[----:B------:R0:W1:Y:S01]  /*0f80*/  F2F.F32.F64 R4, R26 ;  /* 0x0000001a00047310 */ /* 0x0000620000301000 */
[----:B------:R-:W-:Y:S05]  /*0f90*/  BRA `(.L_x_14) ;  /* 0xfffffff000e47947 */ /* 0x000fea000383ffff */
.L_x_13:
[----:B------:R-:W0:Y:S01]  /*0fa0*/  LDC.64 R4, c[0x0][0x398] ;  /* 0x0000e600ff047b82 */ /* 0x000e220000000a00 */
[----:B------:R-:W-:Y:S02]  /*0fb0*/  IMAD.MOV.U32 R17, RZ, RZ, R16 ;  /* 0x000000ffff117224 */ /* 0x000fe400078e0010 */
[----:B------:R-:W-:Y:S02]  /*0fc0*/  VIADD R18, R18, 0x1 ;  /* 0x0000000112127836 */ /* 0x000fe40000000000 */
[----:B------:R-:W-:Y:S02]  /*0fd0*/  IMAD.MOV.U32 R13, RZ, RZ, R6 ;  /* 0x000000ffff0d7224 */ /* 0x000fe400078e0006 */
[----:B------:R-:W-:Y:S02]  /*0fe0*/  IMAD.MOV.U32 R12, RZ, RZ, R3 ;  /* 0x000000ffff0c7224 */ /* 0x000fe400078e0003 */
[----:B------:R-:W-:Y:S02]  /*0ff0*/  IMAD.MOV.U32 R16, RZ, RZ, R0 ;  /* 0x000000ffff107224 */ /* 0x000fe400078e0000 */
[----:B0-----:R-:W-:-:S05]  /*1000*/  IMAD.WIDE R4, R9, 0x4, R4 ;  /* 0x0000000409047825 */ /* 0x001fca00078e0204 */
[----:B------:R0:W-:Y:S01]  /*1010*/  STG.E desc[UR8][R4.64], R2 ;  /* 0x0000000204007986 */ /* 0x0001e2000c101908 */
[----:B------:R-:W-:Y:S05]  /*1020*/  BRA `(.L_x_15) ;  /* 0x00000000003c7947 */ /* 0x000fea0003800000 */
.L_x_12:
[----:B------:R-:W-:Y:S01]  /*1030*/  IMAD.MOV.U32 R16, RZ, RZ, R15 ;  /* 0x000000ffff107224 */ /* 0x000fe200078e000f */
[----:B------:R-:W-:Y:S01]  /*1040*/  IADD3 R10, PT, PT, R10, 0x1, RZ ;  /* 0x000000010a0a7810 */ /* 0x000fe20007ffe0ff */
[----:B------:R-:W-:Y:S01]  /*1050*/  IMAD.MOV.U32 R15, RZ, RZ, R14 ;  /* 0x000000ffff0f7224 */ /* 0x000fe200078e000e */
[----:B------:R-:W-:Y:S01]  /*1060*/  MOV R14, R6 ;  /* 0x00000006000e7202 */ /* 0x000fe20000000f00 */
[----:B------:R-:W-:Y:S02]  /*1070*/  IMAD.MOV.U32 R17, RZ, RZ, R0 ;  /* 0x000000ffff117224 */ /* 0x000fe400078e0000 */
[----:B------:R-:W-:Y:S02]  /*1080*/  IMAD.MOV.U32 R13, RZ, RZ, R5 ;  /* 0x000000ffff0d7224 */ /* 0x000fe400078e0005 */
[----:B------:R-:W-:Y:S01]  /*1090*/  IMAD.MOV.U32 R12, RZ, RZ, R3 ;  /* 0x000000ffff0c7224 */ /* 0x000fe200078e0003 */
[----:B------:R-:W-:Y:S06]  /*10a0*/  BRA `(.L_x_15) ;  /* 0x00000000001c7947 */ /* 0x000fec0003800000 */
.L_x_11:
[----:B------:R-:W-:Y:S01]  /*10b0*/  IMAD.MOV.U32 R16, RZ, RZ, R15 ;  /* 0x000000ffff107224 */ /* 0x000fe200078e000f */
[----:B------:R-:W-:Y:S01]  /*10c0*/  MOV R15, R14 ;  /* 0x0000000e000f7202 */ /* 0x000fe20000000f00 */
[----:B------:R-:W-:Y:S02]  /*10d0*/  VIADD R11, R11, 0x1 ;  /* 0x000000010b0b7836 */ /* 0x000fe40000000000 */
[----:B------:R-:W-:Y:S02]  /*10e0*/  IMAD.MOV.U32 R17, RZ, RZ, R0 ;  /* 0x000000ffff117224 */ /* 0x000fe400078e0000 */
[----:B------:R-:W-:Y:S02]  /*10f0*/  IMAD.MOV.U32 R13, RZ, RZ, R5 ;  /* 0x000000ffff0d7224 */ /* 0x000fe400078e0005 */
[----:B------:R-:W-:Y:S02]  /*1100*/  IMAD.MOV.U32 R12, RZ, RZ, R3 ;  /* 0x000000ffff0c7224 */ /* 0x000fe400078e0003 */
[----:B------:R-:W-:-:S07]  /*1110*/  IMAD.MOV.U32 R14, RZ, RZ, R6 ;  /* 0x000000ffff0e7224 */ /* 0x000fce00078e0006 */
.L_x_15:
[----:B------:R-:W-:Y:S05]  /*1120*/  BSYNC.RECONVERGENT B1 ;  /* 0x0000000000017941 */ /* 0x000fea0003800200 */
.L_x_5:
[----:B------:R-:W1:Y:S01]  /*1130*/  LDCU UR4, c[0x0][0x370] ;  /* 0x00006e00ff0477ac */ /* 0x000e620008000800 */
[----:B------:R-:W2:Y:S01]  /*1140*/  LDCU UR5, c[0x0][0x38c] ;  /* 0x00007180ff0577ac */ /* 0x000ea20008000800 */
[----:B-1----:R-:W-:-:S05]  /*1150*/  IMAD R9, R20, UR4, R9 ;  /* 0x0000000414097c24 */ /* 0x002fca000f8e0209 */
[----:B--2---:R-:W-:-:S13]  /*1160*/  ISETP.GE.AND P0, PT, R9, UR5, PT ;  /* 0x0000000509007c0c */ /* 0x004fda000bf06270 */
[----:B------:R-:W-:Y:S05]  /*1170*/  @!P0 BRA `(.L_x_16) ;  /* 0xfffffff000588947 */ /* 0x000fea000383ffff */
.L_x_1:
[----:B------:R-:W-:Y:S05]  /*1180*/  BSYNC.RECONVERGENT B0 ;  /* 0x0000000000007941 */ /* 0x000fea0003800200 */
.L_x_0:
[----:B------:R-:W1:Y:S01]  /*1190*/  S2R R13, SR_TID.X ;  /* 0x00000000000d7919 */ /* 0x000e620000002100 */
[----:B------:R-:W2:Y:S01]  /*11a0*/  S2UR UR7, SR_CgaCtaId ;  /* 0x00000000000779c3 */ /* 0x000ea20000008800 */
[----:B------:R-:W-:Y:S01]  /*11b0*/  UMOV UR4, 0x400 ;  /* 0x0000040000047882 */ /* 0x000fe20000000000 */
[----:B------:R-:W-:Y:S01]  /*11c0*/  ISETP.GE.U32.AND P0, PT, R20, 0x2, PT ;  /* 0x000000021400780c */ /* 0x000fe20003f06070 */
[----:B------:R-:W-:Y:S02]  /*11d0*/  UIADD3 UR5, UPT, UPT, UR4, 0x400, URZ ;  /* 0x0000040004057890 */ /* 0x000fe4000fffe0ff */
[----:B------:R-:W-:Y:S02]  /*11e0*/  UIADD3 UR6, UPT, UPT, UR4, 0x800, URZ ;  /* 0x0000080004067890 */ /* 0x000fe4000fffe0ff */
[----:B--2---:R-:W-:Y:S02]  /*11f0*/  ULEA UR4, UR7, UR4, 0x18 ;  /* 0x0000000407047291 */ /* 0x004fe4000f8ec0ff */
[----:B------:R-:W-:-:S02]  /*1200*/  ULEA UR5, UR7, UR5, 0x18 ;  /* 0x0000000507057291 */ /* 0x000fc4000f8ec0ff */
[----:B------:R-:W-:Y:S02]  /*1210*/  ULEA UR6, UR7, UR6, 0x18 ;  /* 0x0000000607067291 */ /* 0x000fe4000f8ec0ff */
[C---:B-1----:R-:W-:Y:S02]  /*1220*/  LEA R0, R13.reuse, UR4, 0x2 ;  /* 0x000000040d007c11 */ /* 0x042fe4000f8e10ff */
[C---:B------:R-:W-:Y:S02]  /*1230*/  LEA R3, R13.reuse, UR5, 0x2 ;  /* 0x000000050d037c11 */ /* 0x040fe4000f8e10ff */
[----:B0-----:R-:W-:Y:S01]  /*1240*/  LEA R5, R13, UR6, 0x2 ;  /* 0x000000060d057c11 */ /* 0x001fe2000f8e10ff */
[----:B------:R0:W-:Y:S04]  /*1250*/  STS [R0], R11 ;  /* 0x0000000b00007388 */ /* 0x0001e80000000800 */
[----:B------:R0:W-:Y:S04]  /*1260*/  STS [R3], R18 ;  /* 0x0000001203007388 */ /* 0x0001e80000000800 */
[----:B------:R0:W-:Y:S01]  /*1270*/  STS [R5], R10 ;  /* 0x0000000a05007388 */ /* 0x0001e20000000800 */
[----:B------:R-:W-:Y:S06]  /*1280*/  BAR.SYNC.DEFER_BLOCKING 0x0 ;  /* 0x0000000000007b1d */ /* 0x000fec0000010000 */
[----:B------:R-:W-:Y:S05]  /*1290*/  @!P0 BRA `(.L_x_17) ;  /* 0x0000000000608947 */ /* 0x000fea0003800000 */
.L_x_20:
[----:B0-----:R-:W-:Y:S01]  /*12a0*/  SHF.R.U32.HI R10, RZ, 0x1, R20 ;  /* 0x00000001ff0a7819 */ /* 0x001fe20000011614 */
[----:B------:R-:W-:Y:S03]  /*12b0*/  BSSY.RECONVERGENT B0, `(.L_x_18) ;  /* 0x0000012000007945 */ /* 0x000fe60003800200 */
[----:B------:R-:W-:-:S13]  /*12c0*/  ISETP.GE.U32.AND P0, PT, R13, R10, PT ;  /* 0x0000000a0d00720c */ /* 0x000fda0003f06070 */
[----:B------:R-:W-:Y:S05]  /*12d0*/  @P0 BRA `(.L_x_19) ;  /* 0x00000000003c0947 */ /* 0x000fea0003800000 */
[C---:B------:R-:W-:Y:S01]  /*12e0*/  IMAD R2, R10.reuse, 0x4, R0 ;  /* 0x000000040a027824 */ /* 0x040fe200078e0200 */
[----:B------:R-:W-:Y:S01]  /*12f0*/  LDS R7, [R0] ;  /* 0x0000000000077984 */ /* 0x000fe20000000800 */
[C---:B------:R-:W-:Y:S01]  /*1300*/  IMAD R4, R10.reuse, 0x4, R3 ;  /* 0x000000040a047824 */ /* 0x040fe200078e0203 */
[----:B------:R-:W-:-:S03]  /*1310*/  LEA R8, R10, R5, 0x2 ;  /* 0x000000050a087211 */ /* 0x000fc600078e10ff */
[----:B------:R-:W0:Y:S02]  /*1320*/  LDS R2, [R2] ;  /* 0x0000000002027984 */ /* 0x000e240000000800 */
[----:B0-----:R-:W-:-:S05]  /*1330*/  IMAD.IADD R7, R2, 0x1, R7 ;  /* 0x0000000102077824 */ /* 0x001fca00078e0207 */
[----:B------:R-:W-:Y:S04]  /*1340*/  STS [R0], R7 ;  /* 0x0000000700007388 */ /* 0x000fe80000000800 */
[----:B------:R-:W-:Y:S04]  /*1350*/  LDS R4, [R4] ;  /* 0x0000000004047984 */ /* 0x000fe80000000800 */
[----:B------:R-:W0:Y:S02]  /*1360*/  LDS R9, [R3] ;  /* 0x0000000003097984 */ /* 0x000e240000000800 */
[----:B0-----:R-:W-:-:S05]  /*1370*/  IMAD.IADD R6, R4, 0x1, R9 ;  /* 0x0000000104067824 */ /* 0x001fca00078e0209 */
[----:B------:R-:W-:Y:S04]  /*1380*/  STS [R3], R6 ;  /* 0x0000000603007388 */ /* 0x000fe80000000800 */
[----:B------:R-:W-:Y:S04]  /*1390*/  LDS R8, [R8] ;  /* 0x0000000008087984 */ /* 0x000fe80000000800 */
[----:B------:R-:W0:Y:S02]  /*13a0*/  LDS R9, [R5] ;  /* 0x0000000005097984 */ /* 0x000e240000000800 */
[----:B0-----:R-:W-:-:S05]  /*13b0*/  IMAD.IADD R2, R8, 0x1, R9 ;  /* 0x0000000108027824 */ /* 0x001fca00078e0209 */
[----:B------:R0:W-:Y:S02]  /*13c0*/  STS [R5], R2 ;  /* 0x0000000205007388 */ /* 0x0001e40000000800 */
.L_x_19:
[----:B------:R-:W-:Y:S05]  /*13d0*/  BSYNC.RECONVERGENT B0 ;  /* 0x0000000000007941 */ /* 0x000fea0003800200 */
.L_x_18:
[----:B------:R-:W-:Y:S01]  /*13e0*/  BAR.SYNC.DEFER_BLOCKING 0x0 ;  /* 0x0000000000007b1d */ /* 0x000fe20000010000 */
[----:B------:R-:W-:Y:S01]  /*13f0*/  ISETP.GT.U32.AND P0, PT, R20, 0x3, PT ;  /* 0x000000031400780c */ /* 0x000fe20003f04070 */
[----:B------:R-:W-:-:S12]  /*1400*/  IMAD.MOV.U32 R20, RZ, RZ, R10 ;  /* 0x000000ffff147224 */ /* 0x000fd800078e000a */
[----:B------:R-:W-:Y:S05]  /*1410*/  @P0 BRA `(.L_x_20) ;  /* 0xfffffffc00a00947 */ /* 0x000fea000383ffff */
.L_x_17:
[----:B------:R-:W-:-:S13]  /*1420*/  ISETP.NE.AND P0, PT, R13, RZ, PT ;  /* 0x000000ff0d00720c */ /* 0x000fda0003f05270 */
[----:B------:R-:W-:Y:S05]  /*1430*/  @P0 EXIT ;  /* 0x000000000000094d */ /* 0x000fea0003800000 */
[----:B------:R-:W1:Y:S01]  /*1440*/  S2UR UR5, SR_CgaCtaId ;  /* 0x00000000000579c3 */ /* 0x000e620000008800 */
[----:B------:R-:W-:-:S07]  /*1450*/  UMOV UR4, 0x400 ;  /* 0x0000040000047882 */ /* 0x000fce0000000000 */
[----:B0-----:R-:W0:Y:S08]  /*1460*/  LDC.64 R2, c[0x4][0x40] ;  /* 0x01001000ff027b82 */ /* 0x001e300000000a00 */
[----:B------:R-:W2:Y:S01]  /*1470*/  LDC.64 R4, c[0x4][0x48] ;  /* 0x01001200ff047b82 */ /* 0x000ea20000000a00 */
[----:B-1----:R-:W-:-:S07]  /*1480*/  ULEA UR4, UR5, UR4, 0x18 ;  /* 0x0000000405047291 */ /* 0x002fce000f8ec0ff */
[----:B------:R-:W1:Y:S02]  /*1490*/  LDC.64 R6, c[0x4][0x50] ;  /* 0x01001400ff067b82 */ /* 0x000e640000000a00 */
[----:B------:R-:W0:Y:S04]  /*14a0*/  LDS R9, [UR4] ;  /* 0x00000004ff097984 */ /* 0x000e280008000800 */
[----:B------:R-:W2:Y:S04]  /*14b0*/  LDS R11, [UR4+0x400] ;  /* 0x00040004ff0b7984 */ /* 0x000ea80008000800 */
[----:B------:R-:W1:Y:S04]  /*14c0*/  LDS R13, [UR4+0x800] ;  /* 0x00080004ff0d7984 */ /* 0x000e680008000800 */
[----:B0-----:R-:W-:Y:S04]  /*14d0*/  REDG.E.ADD.STRONG.GPU desc[UR8][R2.64], R9 ;  /* 0x000000090200798e */ /* 0x001fe8000c12e108 */
[----:B--2---:R-:W-:Y:S04]  /*14e0*/  REDG.E.ADD.STRONG.GPU desc[UR8][R4.64], R11 ;  /* 0x0000000b0400798e */ /* 0x004fe8000c12e108 */
[----:B-1----:R-:W-:Y:S01]  /*14f0*/  REDG.E.ADD.STRONG.GPU desc[UR8][R6.64], R13 ;  /* 0x0000000d0600798e */ /* 0x002fe2000c12e108 */
[----:B------:R-:W-:Y:S05]  /*1500*/  EXIT ;  /* 0x000000000000794d */ /* 0x000fea0003800000 */
        .weak           $__internal_0_$__cuda_sm20_rcp_rn_f32_slowpath
        .type           $__internal_0_$__cuda_sm20_rcp_rn_f32_slowpath,@function
        .size           $__internal_0_$__cuda_sm20_rcp_rn_f32_slowpath,($__internal_1_$__cuda_sm3x_div_rn_noftz_f32_slowpath - $__internal_0_$__cuda_sm20_rcp_rn_f32_slowpath)
$__internal_0_$__cuda_sm20_rcp_rn_f32_slowpath:
[----:B------:R-:W-:Y:S02]  /*1510*/  IMAD.SHL.U32 R3, R2, 0x2, RZ ;  /* 0x0000000202037824 */ /* 0x000fe400078e00ff */
[----:B------:R-:W-:-:S03]  /*1520*/  IMAD.MOV.U32 R0, RZ, RZ, R2 ;  /* 0x000000ffff007224 */ /* 0x000fc600078e0002 */
[----:B------:R-:W-:-:S04]  /*1530*/  SHF.R.U32.HI R3, RZ, 0x18, R3 ;  /* 0x00000018ff037819 */ /* 0x000fc80000011603 */
[----:B------:R-:W-:-:S13]  /*1540*/  ISETP.NE.U32.AND P0, PT, R3, RZ, PT ;  /* 0x000000ff0300720c */ /* 0x000fda0003f05070 */
[----:B------:R-:W-:Y:S05]  /*1550*/  @P0 BRA `(.L_x_21) ;  /* 0x00000000002c0947 */ /* 0x000fea0003800000 */
[----:B------:R-:W-:-:S05]  /*1560*/  IMAD.SHL.U32 R3, R0, 0x2, RZ ;  /* 0x0000000200037824 */ /* 0x000fca00078e00ff */
[----:B------:R-:W-:-:S13]  /*1570*/  ISETP.NE.AND P0, PT, R3, RZ, PT ;  /* 0x000000ff0300720c */ /* 0x000fda0003f05270 */
[----:B------:R2:W3:Y:S01]  /*1580*/  @!P0 MUFU.RCP R3, R0 ;  /* 0x0000000000038308 */ /* 0x0004e20000001000 */
[----:B------:R-:W-:Y:S05]  /*1590*/  @!P0 BRA `(.L_x_22) ;  /* 0x0000000000a48947 */ /* 0x000fea0003800000 */
[----:B------:R-:W-:-:S04]  /*15a0*/  FFMA R5, R0, 1.84467440737095516160e+19, RZ ;  /* 0x5f80000000057823 */ /* 0x000fc800000000ff */
[----:B--2---:R-:W3:Y:S02]  /*15b0*/  MUFU.RCP R0, R5 ;  /* 0x0000000500007308 */ /* 0x004ee40000001000 */
[----:B---3--:R-:W-:-:S04]  /*15c0*/  FFMA R3, R5, R0, -1 ;  /* 0xbf80000005037423 */ /* 0x008fc80000000000 */
[----:B------:R-:W-:-:S04]  /*15d0*/  FADD.FTZ R3, -R3, -RZ ;  /* 0x800000ff03037221 */ /* 0x000fc80000010100 */
[----:B------:R-:W-:-:S04]  /*15e0*/  FFMA R0, R0, R3, R0 ;  /* 0x0000000300007223 */ /* 0x000fc80000000000 */
[----:B------:R-:W-:Y:S01]  /*15f0*/  FFMA R3, R0, 1.84467440737095516160e+19, RZ ;  /* 0x5f80000000037823 */ /* 0x000fe200000000ff */
[----:B------:R-:W-:Y:S06]  /*1600*/  BRA `(.L_x_22) ;  /* 0x0000000000887947 */ /* 0x000fec0003800000 */
.L_x_21:
[----:B------:R-:W-:-:S04]  /*1610*/  IADD3 R5, PT, PT, R3, -0xfd, RZ ;  /* 0xffffff0303057810 */ /* 0x000fc80007ffe0ff */
[----:B------:R-:W-:-:S13]  /*1620*/  ISETP.GT.U32.AND P0, PT, R5, 0x1, PT ;  /* 0x000000010500780c */ /* 0x000fda0003f04070 */
[----:B------:R-:W-:Y:S05]  /*1630*/  @P0 BRA `(.L_x_23) ;  /* 0x0000000000780947 */ /* 0x000fea0003800000 */
[----:B------:R-:W-:Y:S01]  /*1640*/  LOP3.LUT R6, R0, 0x7fffff, RZ, 0xc0, !PT ;  /* 0x007fffff00067812 */ /* 0x000fe200078ec0ff */
[----:B------:R-:W-:Y:S02]  /*1650*/  IMAD.MOV.U32 R18, RZ, RZ, 0x3 ;  /* 0x00000003ff127424 */ /* 0x000fe400078e00ff */
[----:B------:R-:W-:Y:S01]  /*1660*/  VIADD R3, R3, 0xffffff04 ;  /* 0xffffff0403037836 */ /* 0x000fe20000000000 */
[----:B------:R-:W-:Y:S02]  /*1670*/  LOP3.LUT R6, R6, 0x3f800000, RZ, 0xfc, !PT ;  /* 0x3f80000006067812 */ /* 0x000fe400078efcff */
[----:B------:R-:W-:Y:S02]  /*1680*/  SHF.L.U32 R19, R18, R5, RZ ;  /* 0x0000000512137219 */ /* 0x000fe400000006ff */
[----:B------:R-:W0:Y:S02]  /*1690*/  MUFU.RCP R7, R6 ;  /* 0x0000000600077308 */ /* 0x000e240000001000 */
[----:B0-----:R-:W-:-:S04]  /*16a0*/  FFMA R8, R6, R7, -1 ;  /* 0xbf80000006087423 */ /* 0x001fc80000000007 */
[----:B------:R-:W-:-:S04]  /*16b0*/  FADD.FTZ R8, -R8, -RZ ;  /* 0x800000ff08087221 */ /* 0x000fc80000010100 */
[CCC-:B------:R-:W-:Y:S01]  /*16c0*/  FFMA.RM R10, R7.reuse, R8.reuse, R7.reuse ;  /* 0x00000008070a7223 */ /* 0x1c0fe20000004007 */
[----:B------:R-:W-:-:S04]  /*16d0*/  FFMA.RP R11, R7, R8, R7 ;  /* 0x00000008070b7223 */ /* 0x000fc80000008007 */
[C---:B------:R-:W-:Y:S02]  /*16e0*/  LOP3.LUT R7, R10.reuse, 0x7fffff, RZ, 0xc0, !PT ;  /* 0x007fffff0a077812 */ /* 0x040fe400078ec0ff */
[----:B------:R-:W-:Y:S02]  /*16f0*/  FSETP.NEU.FTZ.AND P0, PT, R10, R11, PT ;  /* 0x0000000b0a00720b */ /* 0x000fe40003f1d000 */
[----:B------:R-:W-:Y:S02]  /*1700*/  LOP3.LUT R8, R7, 0x800000, RZ, 0xfc, !PT ;  /* 0x0080000007087812 */ /* 0x000fe400078efcff */
[----:B------:R-:W-:Y:S02]  /*1710*/  SEL R7, RZ, 0xffffffff, !P0 ;  /* 0xffffffffff077807 */ /* 0x000fe40004000000 */
[----:B------:R-:W-:Y:S02]  /*1720*/  LOP3.LUT R6, R19, R8, RZ, 0xc0, !PT ;  /* 0x0000000813067212 */ /* 0x000fe400078ec0ff */
[----:B------:R-:W-:Y:S01]  /*1730*/  SHF.R.U32.HI R3, RZ, R3, R8 ;  /* 0x00000003ff037219 */ /* 0x000fe20000011608 */
[----:B------:R-:W-:Y:S01]  /*1740*/  IMAD.MOV R7, RZ, RZ, -R7 ;  /* 0x000000ffff077224 */ /* 0x000fe200078e0a07 */
[----:B------:R-:W-:-:S04]  /*1750*/  SHF.R.U32.HI R6, RZ, R5, R6 ;  /* 0x00000005ff067219 */ /* 0x000fc80000011606 */
[----:B------:R-:W-:Y:S02]  /*1760*/  LOP3.LUT P1, RZ, R7, R5, R8, 0xf8, !PT ;  /* 0x0000000507ff7212 */ /* 0x000fe4000782f808 */
[C---:B------:R-:W-:Y:S02]  /*1770*/  LOP3.LUT P0, RZ, R6.reuse, 0x1, RZ, 0xc0, !PT ;  /* 0x0000000106ff7812 */ /* 0x040fe4000780c0ff */
[----:B------:R-:W-:-:S04]  /*1780*/  LOP3.LUT P2, RZ, R6, 0x2, RZ, 0xc0, !PT ;  /* 0x0000000206ff7812 */ /* 0x000fc8000784c0ff */
[----:B------:R-:W-:Y:S02]  /*1790*/  PLOP3.LUT P0, PT, P0, P1, P2, 0xe0, 0x0 ;  /* 0x000000000000781c */ /* 0x000fe40000703c20 */
[----:B------:R-:W-:Y:S02]  /*17a0*/  LOP3.LUT P1, RZ, R0, 0x7fffff, RZ, 0xc0, !PT ;  /* 0x007fffff00ff7812 */ /* 0x000fe4000782c0ff */
[----:B------:R-:W-:-:S05]  /*17b0*/  SEL R5, RZ, 0x1, !P0 ;  /* 0x00000001ff057807 */ /* 0x000fca0004000000 */
[----:B------:R-:W-:-:S05]  /*17c0*/  IMAD.MOV R5, RZ, RZ, -R5 ;  /* 0x000000ffff057224 */ /* 0x000fca00078e0a05 */
[----:B------:R-:W-:-:S13]  /*17d0*/  ISETP.GE.AND P0, PT, R5, RZ, PT ;  /* 0x000000ff0500720c */ /* 0x000fda0003f06270 */
[----:B------:R-:W-:-:S05]  /*17e0*/  @!P0 VIADD R3, R3, 0x1 ;  /* 0x0000000103038836 */ /* 0x000fca0000000000 */
[----:B------:R-:W-:-:S04]  /*17f0*/  @!P1 SHF.L.U32 R3, R3, 0x1, RZ ;  /* 0x0000000103039819 */ /* 0x000fc800000006ff */
[----:B------:R-:W-:Y:S01]  /*1800*/  LOP3.LUT R3, R3, 0x80000000, R0, 0xf8, !PT ;  /* 0x8000000003037812 */ /* 0x000fe200078ef800 */
[----:B------:R-:W-:Y:S06]  /*1810*/  BRA `(.L_x_22) ;  /* 0x0000000000047947 */ /* 0x000fec0003800000 */
.L_x_23:
[----:B------:R0:W1:Y:S02]  /*1820*/  MUFU.RCP R3, R0 ;  /* 0x0000000000037308 */ /* 0x0000640000001000 */
.L_x_22:
[----:B------:R-:W-:-:S04]  /*1830*/  IMAD.MOV.U32 R5, RZ, RZ, 0x0 ;  /* 0x00000000ff057424 */ /* 0x000fc800078e00ff */
[----:B0123--:R-:W-:Y:S05]  /*1840*/  RET.REL.NODEC R4 `(_Z11neutron_gpuP17curandStateXORWOWfiffPf) ;  /* 0xffffffe404ec7950 */ /* 0x00ffea0003c3ffff */
        .weak           $__internal_1_$__cuda_sm3x_div_rn_noftz_f32_slowpath
        .type           $__internal_1_$__cuda_sm3x_div_rn_noftz_f32_slowpath,@function
        .size           $__internal_1_$__cuda_sm3x_div_rn_noftz_f32_slowpath,(.L_x_35 - $__internal_1_$__cuda_sm3x_div_rn_noftz_f32_slowpath)
$__internal_1_$__cuda_sm3x_div_rn_noftz_f32_slowpath:
[----:B------:R-:W0:Y:S01]  /*1850*/  LDC R3, c[0x0][0x390] ;  /* 0x0000e400ff037b82 */ /* 0x000e220000000800 */
[----:B------:R-:W-:-:S04]  /*1860*/  SHF.R.U32.HI R5, RZ, 0x17, R2 ;  /* 0x00000017ff057819 */ /* 0x000fc80000011602 */
[----:B------:R-:W-:-:S03]  /*1870*/  LOP3.LUT R5, R5, 0xff, RZ, 0xc0, !PT ;  /* 0x000000ff05057812 */ /* 0x000fc600078ec0ff */
[----:B------:R-:W1:Y:S02]  /*1880*/  LDC R10, c[0x0][0x390] ;  /* 0x0000e400ff0a7b82 */ /* 0x000e640000000800 */
[----:B------:R-:W-:-:S05]  /*1890*/  VIADD R18, R5, 0xffffffff ;  /* 0xffffffff05127836 */ /* 0x000fca0000000000 */
[----:B------:R-:W-:Y:S02]  /*18a0*/  ISETP.GT.U32.AND P0, PT, R18, 0xfd, PT ;  /* 0x000000fd1200780c */ /* 0x000fe40003f04070 */
[----:B0-----:R-:W-:-:S04]  /*18b0*/  SHF.R.U32.HI R0, RZ, 0x17, R3 ;  /* 0x00000017ff007819 */ /* 0x001fc80000011603 */
[----:B------:R-:W-:-:S05]  /*18c0*/  LOP3.LUT R7, R0, 0xff, RZ, 0xc0, !PT ;  /* 0x000000ff00077812 */ /* 0x000fca00078ec0ff */
[----:B------:R-:W-:-:S05]  /*18d0*/  VIADD R11, R7, 0xffffffff ;  /* 0xffffffff070b7836 */ /* 0x000fca0000000000 */
[----:B------:R-:W-:-:S13]  /*18e0*/  ISETP.GT.U32.OR P0, PT, R11, 0xfd, P0 ;  /* 0x000000fd0b00780c */ /* 0x000fda0000704470 */
[----:B------:R-:W-:Y:S01]  /*18f0*/  @!P0 IMAD.MOV.U32 R6, RZ, RZ, RZ ;  /* 0x000000ffff068224 */ /* 0x000fe200078e00ff */
[----:B-1----:R-:W-:Y:S06]  /*1900*/  @!P0 BRA `(.L_x_24) ;  /* 0x0000000000608947 */ /* 0x002fec0003800000 */
[----:B------:R-:W-:Y:S02]  /*1910*/  FSETP.GTU.FTZ.AND P0, PT, |R3|, +INF , PT ;  /* 0x7f8000000300780b */ /* 0x000fe40003f1c200 */
[----:B------:R-:W-:Y:S02]  /*1920*/  FSETP.GTU.FTZ.AND P1, PT, |R2|, +INF , PT ;  /* 0x7f8000000200780b */ /* 0x000fe40003f3c200 */
[----:B------:R-:W-:Y:S02]  /*1930*/  MOV R0, R2 ;  /* 0x0000000200007202 */ /* 0x000fe40000000f00 */
[----:B------:R-:W-:-:S13]  /*1940*/  PLOP3.LUT P0, PT, P0, P1, PT, 0xf8, 0x8f ;  /* 0x00000000008f781c */ /* 0x000fda0000703f70 */
[----:B------:R-:W-:Y:S05]  /*1950*/  @P0 BRA `(.L_x_25) ;  /* 0x0000000400440947 */ /* 0x000fea0003800000 */
[----:B------:R-:W-:-:S13]  /*1960*/  LOP3.LUT P0, RZ, R2, 0x7fffffff, R10, 0xc8, !PT ;  /* 0x7fffffff02ff7812 */ /* 0x000fda000780c80a */
[----:B------:R-:W-:Y:S05]  /*1970*/  @!P0 BRA `(.L_x_26) ;  /* 0x0000000400348947 */ /* 0x000fea0003800000 */
[C---:B------:R-:W-:Y:S02]  /*1980*/  FSETP.NEU.FTZ.AND P2, PT, |R3|.reuse, +INF , PT ;  /* 0x7f8000000300780b */ /* 0x040fe40003f5d200 */
[----:B------:R-:W-:Y:S02]  /*1990*/  FSETP.NEU.FTZ.AND P0, PT, |R0|, +INF , PT ;  /* 0x7f8000000000780b */ /* 0x000fe40003f1d200 */
[----:B------:R-:W-:-:S11]  /*19a0*/  FSETP.NEU.FTZ.AND P1, PT, |R3|, +INF , PT ;  /* 0x7f8000000300780b */ /* 0x000fd60003f3d200 */
[----:B------:R-:W-:Y:S05]  /*19b0*/  @!P0 BRA !P2, `(.L_x_26) ;  /* 0x0000000400248947 */ /* 0x000fea0005000000 */
[----:B------:R-:W-:-:S04]  /*19c0*/  LOP3.LUT P2, RZ, R10, 0x7fffffff, RZ, 0xc0, !PT ;  /* 0x7fffffff0aff7812 */ /* 0x000fc8000784c0ff */
[----:B------:R-:W-:-:S13]  /*19d0*/  PLOP3.LUT P0, PT, P0, P2, PT, 0x2f, 0xf2 ;  /* 0x0000000000f2781c */ /* 0x000fda0000704577 */
[----:B------:R-:W-:Y:S05]  /*19e0*/  @P0 BRA `(.L_x_27) ;  /* 0x0000000400100947 */ /* 0x000fea0003800000 */
[----:B------:R-:W-:-:S04]  /*19f0*/  LOP3.LUT P0, RZ, R2, 0x7fffffff, RZ, 0xc0, !PT ;  /* 0x7fffffff02ff7812 */ /* 0x000fc8000780c0ff */
[----:B------:R-:W-:-:S13]  /*1a00*/  PLOP3.LUT P0, PT, P1, P0, PT, 0x2f, 0xf2 ;  /* 0x0000000000f2781c */ /* 0x000fda0000f00577 */
[----:B------:R-:W-:Y:S05]  /*1a10*/  @P0 BRA `(.L_x_28) ;  /* 0x0000000000f80947 */ /* 0x000fea0003800000 */
[----:B------:R-:W-:Y:S02]  /*1a20*/  ISETP.GE.AND P0, PT, R11, RZ, PT ;  /* 0x000000ff0b00720c */ /* 0x000fe40003f06270 */
[----:B------:R-:W-:-:S11]  /*1a30*/  ISETP.GE.AND P1, PT, R18, RZ, PT ;  /* 0x000000ff1200720c */ /* 0x000fd60003f26270 */
[----:B------:R-:W-:Y:S02]  /*1a40*/  @P0 IMAD.MOV.U32 R6, RZ, RZ, RZ ;  /* 0x000000ffff060224 */ /* 0x000fe400078e00ff */
[----:B------:R-:W-:Y:S01]  /*1a50*/  @!P0 FFMA R10, R3, 1.84467440737095516160e+19, RZ ;  /* 0x5f800000030a8823 */ /* 0x000fe200000000ff */
[----:B------:R-:W-:Y:S02]  /*1a60*/  @!P0 IMAD.MOV.U32 R6, RZ, RZ, -0x40 ;  /* 0xffffffc0ff068424 */ /* 0x000fe400078e00ff */
[----:B------:R-:W-:Y:S02]  /*1a70*/  @!P1 FFMA R2, R0, 1.84467440737095516160e+19, RZ ;  /* 0x5f80000000029823 */ /* 0x000fe400000000ff */
[----:B------:R-:W-:-:S07]  /*1a80*/  @!P1 VIADD R6, R6, 0x40 ;  /* 0x0000004006069836 */ /* 0x000fce0000000000 */
.L_x_24:
[----:B------:R-:W-:Y:S02]  /*1a90*/  LEA R3, R5, 0xc0800000, 0x17 ;  /* 0xc080000005037811 */ /* 0x000fe400078eb8ff */
[----:B------:R-:W-:-:S03]  /*1aa0*/  IADD3 R7, PT, PT, R7, -0x7f, RZ ;  /* 0xffffff8107077810 */ /* 0x000fc60007ffe0ff */
[----:B------:R-:W-:Y:S01]  /*1ab0*/  IMAD.IADD R2, R2, 0x1, -R3 ;  /* 0x0000000102027824 */ /* 0x000fe200078e0a03 */
[C---:B------:R-:W-:Y:S01]  /*1ac0*/  IADD3 R5, PT, PT, R7.reuse, 0x7f, -R5 ;  /* 0x0000007f07057810 */ /* 0x040fe20007ffe805 */
[----:B------:R-:W-:Y:S02]  /*1ad0*/  IMAD R0, R7, -0x800000, R10 ;  /* 0xff80000007007824 */ /* 0x000fe400078e020a */
[----:B------:R-:W0:Y:S01]  /*1ae0*/  MUFU.RCP R3, R2 ;  /* 0x0000000200037308 */ /* 0x000e220000001000 */
[----:B------:R-:W-:Y:S01]  /*1af0*/  FADD.FTZ R11, -R2, -RZ ;  /* 0x800000ff020b7221 */ /* 0x000fe20000010100 */
[----:B------:R-:W-:-:S03]  /*1b00*/  IMAD.IADD R5, R5, 0x1, R6 ;  /* 0x0000000105057824 */ /* 0x000fc600078e0206 */
[----:B0-----:R-:W-:-:S04]  /*1b10*/  FFMA R18, R3, R11, 1 ;  /* 0x3f80000003127423 */ /* 0x001fc8000000000b */
[----:B------:R-:W-:-:S04]  /*1b20*/  FFMA R3, R3, R18, R3 ;  /* 0x0000001203037223 */ /* 0x000fc80000000003 */
[----:B------:R-:W-:-:S04]  /*1b30*/  FFMA R10, R0, R3, RZ ;  /* 0x00000003000a7223 */ /* 0x000fc800000000ff */
[----:B------:R-:W-:-:S04]  /*1b40*/  FFMA R18, R11, R10, R0 ;  /* 0x0000000a0b127223 */ /* 0x000fc80000000000 */
[----:B------:R-:W-:-:S04]  /*1b50*/  FFMA R18, R3, R18, R10 ;  /* 0x0000001203127223 */ /* 0x000fc8000000000a */
[----:B------:R-:W-:-:S04]  /*1b60*/  FFMA R11, R11, R18, R0 ;  /* 0x000000120b0b7223 */ /* 0x000fc80000000000 */
[----:B------:R-:W-:-:S05]  /*1b70*/  FFMA R0, R3, R11, R18 ;  /* 0x0000000b03007223 */ /* 0x000fca0000000012 */
[----:B------:R-:W-:-:S04]  /*1b80*/  SHF.R.U32.HI R2, RZ, 0x17, R0 ;  /* 0x00000017ff027819 */ /* 0x000fc80000011600 */
[----:B------:R-:W-:-:S05]  /*1b90*/  LOP3.LUT R2, R2, 0xff, RZ, 0xc0, !PT ;  /* 0x000000ff02027812 */ /* 0x000fca00078ec0ff */
[----:B------:R-:W-:-:S04]  /*1ba0*/  IMAD.IADD R7, R2, 0x1, R5 ;  /* 0x0000000102077824 */ /* 0x000fc800078e0205 */
[----:B------:R-:W-:-:S05]  /*1bb0*/  VIADD R2, R7, 0xffffffff ;  /* 0xffffffff07027836 */ /* 0x000fca0000000000 */
[----:B------:R-:W-:-:S13]  /*1bc0*/  ISETP.GE.U32.AND P0, PT, R2, 0xfe, PT ;  /* 0x000000fe0200780c */ /* 0x000fda0003f06070 */
[----:B------:R-:W-:Y:S05]  /*1bd0*/  @!P0 BRA `(.L_x_29) ;  /* 0x0000000000808947 */ /* 0x000fea0003800000 */
[----:B------:R-:W-:-:S13]  /*1be0*/  ISETP.GT.AND P0, PT, R7, 0xfe, PT ;  /* 0x000000fe0700780c */ /* 0x000fda0003f04270 */
[----:B------:R-:W-:Y:S05]  /*1bf0*/  @P0 BRA `(.L_x_30) ;  /* 0x00000000006c0947 */ /* 0x000fea0003800000 */
[----:B------:R-:W-:-:S13]  /*1c00*/  ISETP.GE.AND P0, PT, R7, 0x1, PT ;  /* 0x000000010700780c */ /* 0x000fda0003f06270 */
[----:B------:R-:W-:Y:S05]  /*1c10*/  @P0 BRA `(.L_x_31) ;  /* 0x0000000000980947 */ /* 0x000fea0003800000 */
[----:B------:R-:W-:Y:S02]  /*1c20*/  ISETP.GE.AND P0, PT, R7, -0x18, PT ;  /* 0xffffffe80700780c */ /* 0x000fe40003f06270 */
[----:B------:R-:W-:-:S11]  /*1c30*/  LOP3.LUT R0, R0, 0x80000000, RZ, 0xc0, !PT ;  /* 0x8000000000007812 */ /* 0x000fd600078ec0ff */
[----:B------:R-:W-:Y:S05]  /*1c40*/  @!P0 BRA `(.L_x_31) ;  /* 0x00000000008c8947 */ /* 0x000fea0003800000 */
[-CC-:B------:R-:W-:Y:S01]  /*1c50*/  FFMA.RZ R2, R3, R11.reuse, R18.reuse ;  /* 0x0000000b03027223 */ /* 0x180fe2000000c012 */
[C---:B------:R-:W-:Y:S01]  /*1c60*/  VIADD R6, R7.reuse, 0x20 ;  /* 0x0000002007067836 */ /* 0x040fe20000000000 */
[C---:B------:R-:W-:Y:S02]  /*1c70*/  ISETP.NE.AND P2, PT, R7.reuse, RZ, PT ;  /* 0x000000ff0700720c */ /* 0x040fe40003f45270 */
[----:B------:R-:W-:Y:S02]  /*1c80*/  ISETP.NE.AND P1, PT, R7, RZ, PT ;  /* 0x000000ff0700720c */ /* 0x000fe40003f25270 */
[----:B------:R-:W-:Y:S01]  /*1c90*/  LOP3.LUT R5, R2, 0x7fffff, RZ, 0xc0, !PT ;  /* 0x007fffff02057812 */ /* 0x000fe200078ec0ff */
[CCC-:B------:R-:W-:Y:S01]  /*1ca0*/  FFMA.RP R2, R3.reuse, R11.reuse, R18.reuse ;  /* 0x0000000b03027223 */ /* 0x1c0fe20000008012 */
[----:B------:R-:W-:Y:S01]  /*1cb0*/  FFMA.RM R3, R3, R11, R18 ;  /* 0x0000000b03037223 */ /* 0x000fe20000004012 */
[----:B------:R-:W-:Y:S02]  /*1cc0*/  IADD3 R7, PT, PT, -R7, RZ, RZ ;  /* 0x000000ff07077210 */ /* 0x000fe40007ffe1ff */
[----:B------:R-:W-:-:S02]  /*1cd0*/  LOP3.LUT R5, R5, 0x800000, RZ, 0xfc, !PT ;  /* 0x0080000005057812 */ /* 0x000fc400078efcff */
[----:B------:R-:W-:Y:S02]  /*1ce0*/  FSETP.NEU.FTZ.AND P0, PT, R2, R3, PT ;  /* 0x000000030200720b */ /* 0x000fe40003f1d000 */
[----:B------:R-:W-:Y:S02]  /*1cf0*/  SHF.L.U32 R6, R5, R6, RZ ;  /* 0x0000000605067219 */ /* 0x000fe400000006ff */
[----:B------:R-:W-:Y:S02]  /*1d00*/  SEL R2, R7, RZ, P2 ;  /* 0x000000ff07027207 */ /* 0x000fe40001000000 */
[----:B------:R-:W-:Y:S02]  /*1d10*/  ISETP.NE.AND P1, PT, R6, RZ, P1 ;  /* 0x000000ff0600720c */ /* 0x000fe40000f25270 */
[----:B------:R-:W-:Y:S02]  /*1d20*/  SHF.R.U32.HI R2, RZ, R2, R5 ;  /* 0x00000002ff027219 */ /* 0x000fe40000011605 */
[----:B------:R-:W-:-:S02]  /*1d30*/  PLOP3.LUT P0, PT, P0, P1, PT, 0xf8, 0x8f ;  /* 0x00000000008f781c */ /* 0x000fc40000703f70 */
[----:B------:R-:W-:Y:S02]  /*1d40*/  SHF.R.U32.HI R6, RZ, 0x1, R2 ;  /* 0x00000001ff067819 */ /* 0x000fe40000011602 */
[----:B------:R-:W-:-:S04]  /*1d50*/  SEL R3, RZ, 0x1, !P0 ;  /* 0x00000001ff037807 */ /* 0x000fc80004000000 */
[----:B------:R-:W-:-:S04]  /*1d60*/  LOP3.LUT R3, R3, 0x1, R6, 0xf8, !PT ;  /* 0x0000000103037812 */ /* 0x000fc800078ef806 */
[----:B------:R-:W-:-:S05]  /*1d70*/  LOP3.LUT R3, R3, R2, RZ, 0xc0, !PT ;  /* 0x0000000203037212 */ /* 0x000fca00078ec0ff */
[----:B------:R-:W-:-:S05]  /*1d80*/  IMAD.IADD R3, R6, 0x1, R3 ;  /* 0x0000000106037824 */ /* 0x000fca00078e0203 */
[----:B------:R-:W-:Y:S01]  /*1d90*/  LOP3.LUT R0, R3, R0, RZ, 0xfc, !PT ;  /* 0x0000000003007212 */ /* 0x000fe200078efcff */
[----:B------:R-:W-:Y:S06]  /*1da0*/  BRA `(.L_x_31) ;  /* 0x0000000000347947 */ /* 0x000fec0003800000 */
.L_x_30:
[----:B------:R-:W-:-:S04]  /*1db0*/  LOP3.LUT R0, R0, 0x80000000, RZ, 0xc0, !PT ;  /* 0x8000000000007812 */ /* 0x000fc800078ec0ff */
[----:B------:R-:W-:Y:S01]  /*1dc0*/  LOP3.LUT R0, R0, 0x7f800000, RZ, 0xfc, !PT ;  /* 0x7f80000000007812 */ /* 0x000fe200078efcff */
[----:B------:R-:W-:Y:S06]  /*1dd0*/  BRA `(.L_x_31) ;  /* 0x0000000000287947 */ /* 0x000fec0003800000 */
.L_x_29:
[----:B------:R-:W-:Y:S01]  /*1de0*/  IMAD R0, R5, 0x800000, R0 ;  /* 0x0080000005007824 */ /* 0x000fe200078e0200 */
[----:B------:R-:W-:Y:S06]  /*1df0*/  BRA `(.L_x_31) ;  /* 0x0000000000207947 */ /* 0x000fec0003800000 */
.L_x_28:
[----:B------:R-:W-:-:S04]  /*1e00*/  LOP3.LUT R0, R2, 0x80000000, R10, 0x48, !PT ;  /* 0x8000000002007812 */ /* 0x000fc800078e480a */
[----:B------:R-:W-:Y:S01]  /*1e10*/  LOP3.LUT R0, R0, 0x7f800000, RZ, 0xfc, !PT ;  /* 0x7f80000000007812 */ /* 0x000fe200078efcff */
[----:B------:R-:W-:Y:S06]  /*1e20*/  BRA `(.L_x_31) ;  /* 0x0000000000147947 */ /* 0x000fec0003800000 */
.L_x_27:
[----:B------:R-:W-:Y:S01]  /*1e30*/  LOP3.LUT R0, R2, 0x80000000, R10, 0x48, !PT ;  /* 0x8000000002007812 */ /* 0x000fe200078e480a */
[----:B------:R-:W-:Y:S06]  /*1e40*/  BRA `(.L_x_31) ;  /* 0x00000000000c7947 */ /* 0x000fec0003800000 */
.L_x_26:
[----:B------:R-:W0:Y:S01]  /*1e50*/  MUFU.RSQ R0, -QNAN ;  /* 0xffc0000000007908 */ /* 0x000e220000001400 */
[----:B------:R-:W-:Y:S05]  /*1e60*/  BRA `(.L_x_31) ;  /* 0x0000000000047947 */ /* 0x000fea0003800000 */
.L_x_25:
[----:B------:R-:W-:-:S07]  /*1e70*/  FADD.FTZ R0, R0, R3 ;  /* 0x0000000300007221 */ /* 0x000fce0000010000 */
.L_x_31:
[----:B------:R-:W-:-:S04]  /*1e80*/  IMAD.MOV.U32 R5, RZ, RZ, 0x0 ;  /* 0x00000000ff057424 */ /* 0x000fc800078e00ff */
[----:B0-----:R-:W-:Y:S05]  /*1e90*/  RET.REL.NODEC R4 `(_Z11neutron_gpuP17curandStateXORWOWfiffPf) ;  /* 0xffffffe004587950 */ /* 0x001fea0003c3ffff */
.L_x_32:
[----:B------:R-:W-:-:S00]  /*1ea0*/  BRA `(.L_x_32) ;  /* 0xfffffffc00fc7947 */ /* 0x000fc0000383ffff */
[----:B------:R-:W-:-:S00]  /*1eb0*/  NOP ;  /* 0x0000000000007918 */ /* 0x000fc00000000000 */
        /* <DEDUP_REMOVED lines=12> */
.L_x_35:


//--------------------- .text._Z12setup_kernelP17curandStateXORWOW --------------------------
	.section	.text._Z12setup_kernelP17curandStateXORWOW,"ax",@progbits
	.align	128
        .global         _Z12setup_kernelP17curandStateXORWOW
        .type           _Z12setup_kernelP17curandStateXORWOW,@function
        .size           _Z12setup_kernelP17curandStateXORWOW,(.L_x_37 - _Z12setup_kernelP17curandStateXORWOW)
        .other          _Z12setup_kernelP17curandStateXORWOW,@"STO_CUDA_ENTRY STV_DEFAULT"
_Z12setup_kernelP17curandStateXORWOW:
.text._Z12setup_kernelP17curandStateXORWOW:
[----:B------:R-:W-:Y:S01]  /*0000*/  LDC R1, c[0x0][0x37c] ;  /* 0x0000df00ff017b82 */ /* 0x000fe20000000800 */
[----:B------:R-:W0:Y:S01]  /*0010*/  S2R R5, SR_TID.X ;  /* 0x0000000000057919 */ /* 0x000e220000002100 */
[----:B------:R-:W0:Y:S06]  /*0020*/  LDCU UR4, c[0x0][0x360] ;  /* 0x00006c00ff0477ac */ /* 0x000e2c0008000800 */
[----:B------:R-:W1:Y:S01]  /*0030*/  LDC.64 R2, c[0x0][0x380] ;  /* 0x0000e000ff027b82 */ /* 0x000e620000000a00 */
[----:B------:R-:W-:Y:S01]  /*0040*/  IMAD.MOV.U32 R7, RZ, RZ, -0x266e14b1 ;  /* 0xd991eb4fff077424 */ /* 0x000fe200078e00ff */
[----:B------:R-:W0:Y:S02]  /*0050*/  S2R R0, SR_CTAID.X ;  /* 0x0000000000007919 */ /* 0x000e240000002500 */
[----:B0-----:R-:W-:Y:S01]  /*0060*/  IMAD R5, R0, UR4, R5 ;  /* 0x0000000400057c24 */ /* 0x001fe2000f8e0205 */
[----:B------:R-:W0:Y:S03]  /*0070*/  LDCU.64 UR4, c[0x0][0x358] ;  /* 0x00006b00ff0477ac */ /* 0x000e260008000a00 */
[C---:B-1----:R-:W-:Y:S01]  /*0080*/  IMAD.WIDE R2, R5.reuse, 0x30, R2 ;  /* 0x0000003005027825 */ /* 0x042fe200078e0202 */
[----:B------:R-:W-:-:S02]  /*0090*/  LOP3.LUT R0, R5, 0xaad26b49, RZ, 0x3c, !PT ;  /* 0xaad26b4905007812 */ /* 0x000fc400078e3cff */
[----:B------:R-:W-:-:S03]  /*00a0*/  ISETP.GT.AND P0, PT, R5, -0x1, PT ;  /* 0xffffffff0500780c */ /* 0x000fc60003f04270 */
[----:B------:R-:W-:Y:S01]  /*00b0*/  IMAD R0, R0, 0x4182bed5, RZ ;  /* 0x4182bed500007824 */ /* 0x000fe200078e02ff */
[----:B------:R-:W-:-:S03]  /*00c0*/  SEL R7, R7, 0x8bf16996, P0 ;  /* 0x8bf1699607077807 */ /* 0x000fc60000000000 */
[C---:B------:R-:W-:Y:S01]  /*00d0*/  VIADD R5, R0.reuse, 0x75bcd15 ;  /* 0x075bcd1500057836 */ /* 0x040fe20000000000 */
[C---:B------:R-:W-:Y:S01]  /*00e0*/  IADD3 R4, PT, PT, R7.reuse, 0x64f0c9, R0 ;  /* 0x0064f0c907047810 */ /* 0x040fe20007ffe000 */
[C---:B------:R-:W-:Y:S01]  /*00f0*/  VIADD R11, R0.reuse, 0x583f19 ;  /* 0x00583f19000b7836 */ /* 0x040fe20000000000 */
[----:B------:R-:W-:Y:S02]  /*0100*/  LOP3.LUT R8, R0, 0x159a55e5, RZ, 0x3c, !PT ;  /* 0x159a55e500087812 */ /* 0x000fe400078e3cff */
[C---:B------:R-:W-:Y:S01]  /*0110*/  IADD3 R9, PT, PT, R7.reuse, 0x1f123bb5, RZ ;  /* 0x1f123bb507097810 */ /* 0x040fe20007ffe0ff */
[----:B0-----:R-:W-:Y:S01]  /*0120*/  STG.E.64 desc[UR4][R2.64], R4 ;  /* 0x0000000402007986 */ /* 0x001fe2000c101b04 */
[----:B------:R-:W-:-:S03]  /*0130*/  LOP3.LUT R10, R7, 0x5491333, RZ, 0x3c, !PT ;  /* 0x05491333070a7812 */ /* 0x000fc600078e3cff */
[----:B------:R-:W-:Y:S04]  /*0140*/  STG.E.64 desc[UR4][R2.64+0x8], R8 ;  /* 0x0000080802007986 */ /* 0x000fe8000c101b04 */
[----:B------:R-:W-:Y:S04]  /*0150*/  STG.E.64 desc[UR4][R2.64+0x18], RZ ;  /* 0x000018ff02007986 */ /* 0x000fe8000c101b04 */
[----:B------:R-:W-:Y:S04]  /*0160*/  STG.E desc[UR4][R2.64+0x20], RZ ;  /* 0x000020ff02007986 */ /* 0x000fe8000c101904 */
[----:B------:R-:W-:Y:S04]  /*0170*/  STG.E.64 desc[UR4][R2.64+0x28], RZ ;  /* 0x000028ff02007986 */ /* 0x000fe8000c101b04 */
[----:B------:R-:W-:Y:S01]  /*0180*/  STG.E.64 desc[UR4][R2.64+0x10], R10 ;  /* 0x0000100a02007986 */ /* 0x000fe2000c101b04 */
[----:B------:R-:W-:Y:S05]  /*0190*/  EXIT ;  /* 0x000000000000794d */ /* 0x000fea0003800000 */
.L_x_33:
        /* <DEDUP_REMOVED lines=14> */
.L_x_37:


//--------------------- .nv.global.init           --------------------------
	.section	.nv.global.init,"aw",@progbits
	.align	4
.nv.global.init:
	.type		__cudart_i2opi_f,@object
	.size		__cudart_i2opi_f,(mrg32k3aM1SubSeq - __cudart_i2opi_f)
__cudart_i2opi_f:
        /*0000*/ 	.byte	0x41, 0x90, 0x43, 0x3c, 0x99, 0x95, 0x62, 0xdb, 0xc0, 0xdd, 0x34, 0xf5, 0xd1, 0x57, 0x27, 0xfc
        /*0010*/ 	.byte	0x29, 0x15, 0x44, 0x4e, 0x6e, 0x83, 0xf9, 0xa2
	.type		mrg32k3aM1SubSeq,@object
	.size		mrg32k3aM1SubSeq,(mrg32k3aM2SubSeq - mrg32k3aM1SubSeq)
mrg32k3aM1SubSeq:
        /*0018*/ 	.byte	0x0b, 0xcc, 0xee, 0x04, 0x73, 0x29, 0x8b, 0x6f, 0xf6, 0x53, 0x03, 0xf6, 0x23, 0xf6, 0xea, 0xda
        /* <DEDUP_REMOVED lines=125> */
	.type		mrg32k3aM2SubSeq,@object
	.size		mrg32k3aM2SubSeq,(mrg32k3aM1 - mrg32k3aM2SubSeq)
mrg32k3aM2SubSeq:
        /* <DEDUP_REMOVED lines=126> */
	.type		mrg32k3aM1,@object
	.size		mrg32k3aM1,(mrg32k3aM1Seq - mrg32k3aM1)
mrg32k3aM1:
        /* <DEDUP_REMOVED lines=144> */
	.type		mrg32k3aM1Seq,@object
	.size		mrg32k3aM1Seq,(mrg32k3aM2 - mrg32k3aM1Seq)
mrg32k3aM1Seq:
        /* <DEDUP_REMOVED lines=144> */
	.type		mrg32k3aM2,@object
	.size		mrg32k3aM2,(mrg32k3aM2Seq - mrg32k3aM2)
mrg32k3aM2:
        /* <DEDUP_REMOVED lines=144> */
	.type		mrg32k3aM2Seq,@object
	.size		mrg32k3aM2Seq,(precalc_xorwow_matrix - mrg32k3aM2Seq)
mrg32k3aM2Seq:
        /* <DEDUP_REMOVED lines=144> */
	.type		precalc_xorwow_matrix,@object
	.size		precalc_xorwow_matrix,(precalc_xorwow_offset_matrix - precalc_xorwow_matrix)
precalc_xorwow_matrix:
        /* <DEDUP_REMOVED lines=6400> */
	.type		precalc_xorwow_offset_matrix,@object
	.size		precalc_xorwow_offset_matrix,(.L_1 - precalc_xorwow_offset_matrix)
precalc_xorwow_offset_matrix:
        /* <DEDUP_REMOVED lines=6400> */
.L_1:


//--------------------- .nv.shared._Z11neutron_gpuP17curandStateXORWOWfiffPf --------------------------
	.section	.nv.shared._Z11neutron_gpuP17curandStateXORWOWfiffPf,"aw",@nobits
	.sectionflags	@""
	.align	4
.nv.shared._Z11neutron_gpuP17curandStateXORWOWfiffPf:
	.zero		4096


//--------------------- .nv.shared.reserved.0     --------------------------
	.section	.nv.shared.reserved.0,"aw",@nobits
	.weak		__nv_reservedSMEM_offset_0_alias
	.size		__nv_reservedSMEM_offset_0_alias, 0, 64
	.other		__nv_reservedSMEM_offset_0_alias,@"STO_CUDA_RESERVED_SHARED STV_DEFAULT"
__nv_reservedSMEM_offset_0_alias:
	.zero		0
	.zero		64


//--------------------- .nv.global                --------------------------
	.section	.nv.global,"aw",@nobits
	.align	4
.nv.global:
	.type		device_t,@object
	.size		device_t,(device_r - device_t)
device_t:
	.zero		4
	.type		device_r,@object
	.size		device_r,(device_j - device_r)
device_r:
	.zero		4
	.type		device_j,@object
	.size		device_j,(device_b - device_j)
device_j:
	.zero		4
	.type		device_b,@object
	.size		device_b,(.L_10 - device_b)
device_b:
	.zero		4
.L_10:


//--------------------- .nv.constant0._Z11neutron_gpuP17curandStateXORWOWfiffPf --------------------------
	.section	.nv.constant0._Z11neutron_gpuP17curandStateXORWOWfiffPf,"a",@progbits
	.sectionflags	@""
	.align	4
.nv.constant0._Z11neutron_gpuP17curandStateXORWOWfiffPf:
	.zero		928


//--------------------- .nv.constant0._Z12setup_kernelP17curandStateXORWOW --------------------------
	.section	.nv.constant0._Z12setup_kernelP17curandStateXORWOW,"a",@progbits
	.sectionflags	@""
	.align	4
.nv.constant0._Z12setup_kernelP17curandStateXORWOW:
	.zero		904


//--------------------- SYMBOLS --------------------------

	.type		.nv.reservedSmem.offset0,@object
	.size		.nv.reservedSmem.offset0,0x4
	.type		.nv.reservedSmem.cap,@object
	.size		.nv.reservedSmem.cap,0x4
